	.target	sm_90a

	.elftype	@"ET_EXEC"


//--------------------- .note.nv.tkinfo           --------------------------
	.section	.note.nv.tkinfo,"",@"SHT_NOTE"
	.sectionflags	@"SHF_NOTE_NV_TKINFO"
	.tkinfo
        /*0018*/ 	.word	0x00000002
        /*0030*/ 	.string	""
        /*0030*/ 	.string	"ptxas"
        /*0030*/ 	.string	"Cuda compilation tools, release 13.0, V13.0.88"
        /*0030*/ 	.string	"Build cuda_13.0.r13.0/compiler.36424714_0"
        /*0030*/ 	.string	"-v  -suppress-debug-info  -lineinfo  -arch sm_90a "



//--------------------- .note.nv.cuinfo           --------------------------
	.section	.note.nv.cuinfo,"",@"SHT_NOTE"
	.sectionflags	@"SHF_NOTE_NV_CUINFO"
        /*0018*/ 	.short	0x0002
        /*001a*/ 	.short	0x005a
        /*001c*/ 	.short	0x0082
	.zero		2


//--------------------- .nv.info                  --------------------------
	.section	.nv.info,"",@"SHT_CUDA_INFO"
	.align	4


	//----- nvinfo : EIATTR_REGCOUNT
	.align		4
        /*0000*/ 	.byte	0x04, 0x2f
        /*0002*/ 	.short	(.L_1 - .L_0)
	.align		4
.L_0:
        /*0004*/ 	.word	index@(matmul_kernel)
        /*0008*/ 	.word	0x000000ff


	//----- nvinfo : EIATTR_FRAME_SIZE
	.align		4
.L_1:
        /*000c*/ 	.byte	0x04, 0x11
        /*000e*/ 	.short	(.L_3 - .L_2)
	.align		4
.L_2:
        /*0010*/ 	.word	index@(matmul_kernel)
        /*0014*/ 	.word	0x00000030


	//----- nvinfo : EIATTR_MIN_STACK_SIZE
	.align		4
.L_3:
        /*0018*/ 	.byte	0x04, 0x12
        /*001a*/ 	.short	(.L_5 - .L_4)
	.align		4
.L_4:
        /*001c*/ 	.word	index@(matmul_kernel)
        /*0020*/ 	.word	0x00000030
.L_5:


//--------------------- .nv.compat                --------------------------
	.section	.nv.compat,"",@"SHT_CUDA_COMPAT_INFO"
	.align	4
        /*0000*/ 	.byte	0x02, 0x09, 0x01, 0x00, 0x02, 0x02, 0x02, 0x00, 0x02, 0x05, 0x05, 0x00, 0x03, 0x07, 0x01, 0x01
        /*0010*/ 	.byte	0x02, 0x03, 0x00, 0x00, 0x02, 0x06, 0x01, 0x00, 0x04, 0x0b, 0x08, 0x00, 0x00, 0x00, 0x00, 0x00
        /*0020*/ 	.byte	0x00, 0x00, 0x00, 0x00


//--------------------- .nv.info.matmul_kernel    --------------------------
	.section	.nv.info.matmul_kernel,"",@"SHT_CUDA_INFO"
	.sectionflags	@""
	.align	4


	//----- nvinfo : EIATTR_CUDA_API_VERSION
	.align		4
        /*0000*/ 	.byte	0x04, 0x37
        /*0002*/ 	.short	(.L_7 - .L_6)
.L_6:
        /*0004*/ 	.word	0x00000082


	//----- nvinfo : EIATTR_KPARAM_INFO
	.align		4
.L_7:
        /*0008*/ 	.byte	0x04, 0x17
        /*000a*/ 	.short	(.L_9 - .L_8)
.L_8:
        /*000c*/ 	.word	0x00000000
        /*0010*/ 	.short	0x000d
        /*0012*/ 	.short	0x0048
        /*0014*/ 	.byte	0x00, 0xf4, 0x21, 0x00


	//----- nvinfo : EIATTR_KPARAM_INFO
	.align		4
.L_9:
        /*0018*/ 	.byte	0x04, 0x17
        /*001a*/ 	.short	(.L_11 - .L_10)
.L_10:
        /*001c*/ 	.word	0x00000000
        /*0020*/ 	.short	0x000c
        /*0022*/ 	.short	0x0040
        /*0024*/ 	.byte	0x00, 0xf4, 0x21, 0x00


	//----- nvinfo : EIATTR_KPARAM_INFO
	.align		4
.L_11:
        /*0028*/ 	.byte	0x04, 0x17
        /*002a*/ 	.short	(.L_13 - .L_12)
.L_12:
        /*002c*/ 	.word	0x00000000
        /*0030*/ 	.short	0x000b
        /*0032*/ 	.short	0x0038
        /*0034*/ 	.byte	0x00, 0xf0, 0x11, 0x00


	//----- nvinfo : EIATTR_KPARAM_INFO
	.align		4
.L_13:
        /*0038*/ 	.byte	0x04, 0x17
        /*003a*/ 	.short	(.L_15 - .L_14)
.L_14:
        /*003c*/ 	.word	0x00000000
        /*0040*/ 	.short	0x000a
        /*0042*/ 	.short	0x0034
        /*0044*/ 	.byte	0x00, 0xf0, 0x11, 0x00


	//----- nvinfo : EIATTR_KPARAM_INFO
	.align		4
.L_15:
        /*0048*/ 	.byte	0x04, 0x17
        /*004a*/ 	.short	(.L_17 - .L_16)
.L_16:
        /*004c*/ 	.word	0x00000000
        /*0050*/ 	.short	0x0009
        /*0052*/ 	.short	0x0030
        /*0054*/ 	.byte	0x00, 0xf0, 0x11, 0x00


	//----- nvinfo : EIATTR_KPARAM_INFO
	.align		4
.L_17:
        /*0058*/ 	.byte	0x04, 0x17
        /*005a*/ 	.short	(.L_19 - .L_18)
.L_18:
        /*005c*/ 	.word	0x00000000
        /*0060*/ 	.short	0x0008
        /*0062*/ 	.short	0x002c
        /*0064*/ 	.byte	0x00, 0xf0, 0x11, 0x00


	//----- nvinfo : EIATTR_KPARAM_INFO
	.align		4
.L_19:
        /*0068*/ 	.byte	0x04, 0x17
        /*006a*/ 	.short	(.L_21 - .L_20)
.L_20:
        /*006c*/ 	.word	0x00000000
        /*0070*/ 	.short	0x0007
        /*0072*/ 	.short	0x0028
        /*0074*/ 	.byte	0x00, 0xf0, 0x11, 0x00


	//----- nvinfo : EIATTR_KPARAM_INFO
	.align		4
.L_21:
        /*0078*/ 	.byte	0x04, 0x17
        /*007a*/ 	.short	(.L_23 - .L_22)
.L_22:
        /*007c*/ 	.word	0x00000000
        /*0080*/ 	.short	0x0006
        /*0082*/ 	.short	0x0024
        /*0084*/ 	.byte	0x00, 0xf0, 0x11, 0x00


	//----- nvinfo : EIATTR_KPARAM_INFO
	.align		4
.L_23:
        /*0088*/ 	.byte	0x04, 0x17
        /*008a*/ 	.short	(.L_25 - .L_24)
.L_24:
        /*008c*/ 	.word	0x00000000
        /*0090*/ 	.short	0x0005
        /*0092*/ 	.short	0x0020
        /*0094*/ 	.byte	0x00, 0xf0, 0x11, 0x00


	//----- nvinfo : EIATTR_KPARAM_INFO
	.align		4
.L_25:
        /*0098*/ 	.byte	0x04, 0x17
        /*009a*/ 	.short	(.L_27 - .L_26)
.L_26:
        /*009c*/ 	.word	0x00000000
        /*00a0*/ 	.short	0x0004
        /*00a2*/ 	.short	0x001c
        /*00a4*/ 	.byte	0x00, 0xf0, 0x11, 0x00


	//----- nvinfo : EIATTR_KPARAM_INFO
	.align		4
.L_27:
        /*00a8*/ 	.byte	0x04, 0x17
        /*00aa*/ 	.short	(.L_29 - .L_28)
.L_28:
        /*00ac*/ 	.word	0x00000000
        /*00b0*/ 	.short	0x0003
        /*00b2*/ 	.short	0x0018
        /*00b4*/ 	.byte	0x00, 0xf0, 0x11, 0x00


	//----- nvinfo : EIATTR_KPARAM_INFO
	.align		4
.L_29:
        /*00b8*/ 	.byte	0x04, 0x17
        /*00ba*/ 	.short	(.L_31 - .L_30)
.L_30:
        /*00bc*/ 	.word	0x00000000
        /*00c0*/ 	.short	0x0002
        /*00c2*/ 	.short	0x0010
        /*00c4*/ 	.byte	0x00, 0xf4, 0x21, 0x00


	//----- nvinfo : EIATTR_KPARAM_INFO
	.align		4
.L_31:
        /*00c8*/ 	.byte	0x04, 0x17
        /*00ca*/ 	.short	(.L_33 - .L_32)
.L_32:
        /*00cc*/ 	.word	0x00000000
        /*00d0*/ 	.short	0x0001
        /*00d2*/ 	.short	0x0008
        /*00d4*/ 	.byte	0x00, 0xf4, 0x21, 0x00


	//----- nvinfo : EIATTR_KPARAM_INFO
	.align		4
.L_33:
        /*00d8*/ 	.byte	0x04, 0x17
        /*00da*/ 	.short	(.L_35 - .L_34)
.L_34:
        /*00dc*/ 	.word	0x00000000
        /*00e0*/ 	.short	0x0000
        /*00e2*/ 	.short	0x0000
        /*00e4*/ 	.byte	0x00, 0xf4, 0x21, 0x00


	//----- nvinfo : EIATTR_SPARSE_MMA_MASK
	.align		4
.L_35:
        /*00e8*/ 	.byte	0x03, 0x50
        /*00ea*/ 	.short	0x0000


	//----- nvinfo : EIATTR_MAXREG_COUNT
	.align		4
        /*00ec*/ 	.byte	0x03, 0x1b
        /*00ee*/ 	.short	0x00ff


	//----- nvinfo : EIATTR_NUM_BARRIERS
	.align		4
        /*00f0*/ 	.byte	0x02, 0x4c
        /*00f2*/ 	.byte	0x01
	.zero		1


	//----- nvinfo : EIATTR_ANNOTATIONS
	.align		4
        /*00f4*/ 	.byte	0x04, 0x55
        /*00f6*/ 	.short	(.L_37 - .L_36)


	//   ....[0]....
.L_36:
        /*00f8*/ 	.word	0x00000001
        /*00fc*/ 	.byte	0x30, 0x06, 0x00, 0x00, 0x01, 0x00, 0x00, 0x00, 0xa0, 0x06, 0x00, 0x00, 0x01, 0x00, 0x00, 0x00
        /* <DEDUP_REMOVED lines=12> */
        /*01cc*/ 	.byte	0x20, 0x8a, 0x00, 0x00


	//----- nvinfo : EIATTR_MERCURY_ISA_VERSION
	.align		4
.L_37:
        /*01d0*/ 	.byte	0x03, 0x5f
        /*01d2*/ 	.short	0x0101


	//----- nvinfo : EIATTR_EXIT_INSTR_OFFSETS
	.align		4
        /*01d4*/ 	.byte	0x04, 0x1c
        /*01d6*/ 	.short	(.L_39 - .L_38)


	//   ....[0]....
.L_38:
        /*01d8*/ 	.word	0x00009d40


	//   ....[1]....
        /*01dc*/ 	.word	0x00009d60


	//----- nvinfo : EIATTR_REQNTID
	.align		4
.L_39:
        /*01e0*/ 	.byte	0x04, 0x10
        /*01e2*/ 	.short	(.L_41 - .L_40)
.L_40:
        /*01e4*/ 	.word	0x00000080
        /*01e8*/ 	.word	0x00000001
        /*01ec*/ 	.word	0x00000001


	//----- nvinfo : EIATTR_CBANK_PARAM_SIZE
	.align		4
.L_41:
        /*01f0*/ 	.byte	0x03, 0x19
        /*01f2*/ 	.short	0x0050


	//----- nvinfo : EIATTR_PARAM_CBANK
	.align		4
        /*01f4*/ 	.byte	0x04, 0x0a
        /*01f6*/ 	.short	(.L_43 - .L_42)
	.align		4
.L_42:
        /*01f8*/ 	.word	index@(.nv.constant0.matmul_kernel)
        /*01fc*/ 	.short	0x0210
        /*01fe*/ 	.short	0x0050


	//----- nvinfo : EIATTR_SW_WAR
	.align		4
.L_43:
        /*0200*/ 	.byte	0x04, 0x36
        /*0202*/ 	.short	(.L_45 - .L_44)
.L_44:
        /*0204*/ 	.word	0x00000008
.L_45:


//--------------------- .nv.callgraph             --------------------------
	.section	.nv.callgraph,"",@"SHT_CUDA_CALLGRAPH"
	.align	4
	.sectionentsize	8
	.align		4
        /*0000*/ 	.word	0x00000000
	.align		4
        /*0004*/ 	.word	0xffffffff
	.align		4
        /*0008*/ 	.word	0x00000000
	.align		4
        /*000c*/ 	.word	0xfffffffe
	.align		4
        /*0010*/ 	.word	0x00000000
	.align		4
        /*0014*/ 	.word	0xfffffffd
	.align		4
        /*0018*/ 	.word	0x00000000
	.align		4
        /*001c*/ 	.word	0xfffffffc


//--------------------- .text.matmul_kernel       --------------------------
	.section	.text.matmul_kernel,"ax",@progbits
	.align	128
        .global         matmul_kernel
        .type           matmul_kernel,@function
        .size           matmul_kernel,(.L_x_4 - matmul_kernel)
        .other          matmul_kernel,@"STO_CUDA_ENTRY STV_DEFAULT"
matmul_kernel:
.text.matmul_kernel:
[----:B------:R-:W0:Y:S08]  /*0000*/  LDC R1, c[0x0][0x28] ;  /* 0x00000a00ff017b82 */ /* 0x000e300000000800 */
[----:B------:R-:W1:Y:S01]  /*0010*/  LDC.64 R56, c[0x0][0x228] ;  /* 0x00008a00ff387b82 */ /* 0x000e620000000a00 */
[----:B------:R-:W2:Y:S01]  /*0020*/  S2R R5, SR_CTAID.X ;  /* 0x0000000000057919 */ /* 0x000ea20000002500 */
[----:B------:R-:W-:Y:S01]  /*0030*/  ULDC UR4, c[0x0][0x230] ;  /* 0x00008c0000047ab9 */ /* 0x000fe20000000800 */
[----:B0-----:R-:W-:Y:S01]  /*0040*/  VIADD R1, R1, 0xffffffd0 ;  /* 0xffffffd001017836 */ /* 0x001fe20000000000 */
[----:B------:R-:W-:Y:S01]  /*0050*/  UIADD3 UR4, UR4, 0x3f, URZ ;  /* 0x0000003f04047890 */ /* 0x000fe2000fffe03f */
[----:B------:R-:W0:Y:S01]  /*0060*/  S2R R53, SR_TID.X ;  /* 0x0000000000357919 */ /* 0x000e220000002100 */
[----:B------:R-:W-:Y:S01]  /*0070*/  ULDC.64 UR30, c[0x0][0x208] ;  /* 0x00008200001e7ab9 */ /* 0x000fe20000000a00 */
[----:B------:R-:W-:Y:S01]  /*0080*/  ULDC UR5, c[0x0][0x230] ;  /* 0x00008c0000057ab9 */ /* 0x000fe20000000800 */
[----:B------:R-:W-:Y:S01]  /*0090*/  UISETP.GT.AND UP0, UPT, UR4, 0x3f, UPT ;  /* 0x0000003f0400788c */ /* 0x000fe2000bf04270 */
[----:B-1----:R-:W-:-:S05]  /*00a0*/  VIADD R0, R57, 0x7f ;  /* 0x0000007f39007836 */ /* 0x002fca0000000000 */
[----:B------:R-:W-:-:S04]  /*00b0*/  SHF.R.S32.HI R3, RZ, 0x1f, R0 ;  /* 0x0000001fff037819 */ /* 0x000fc80000011400 */
[----:B------:R-:W-:Y:S02]  /*00c0*/  LEA.HI R3, R3, R0, RZ, 0x7 ;  /* 0x0000000003037211 */ /* 0x000fe400078f38ff */
[----:B--2---:R-:W-:Y:S02]  /*00d0*/  IABS R8, R5 ;  /* 0x0000000500087213 */ /* 0x004fe40000000000 */
[----:B------:R-:W-:Y:S02]  /*00e0*/  SHF.R.S32.HI R3, RZ, 0x7, R3 ;  /* 0x00000007ff037819 */ /* 0x000fe40000011403 */
[----:B0-----:R-:W-:-:S03]  /*00f0*/  SHF.R.U32.HI R51, RZ, 0x5, R53 ;  /* 0x00000005ff337819 */ /* 0x001fc60000011635 */
[----:B------:R-:W-:Y:S01]  /*0100*/  IMAD.SHL.U32 R4, R3, 0x8, RZ ;  /* 0x0000000803047824 */ /* 0x000fe200078e00ff */
[----:B------:R-:W-:-:S04]  /*0110*/  SGXT.U32 R51, R51, 0x2 ;  /* 0x000000023333781a */ /* 0x000fc80000000000 */
[-C--:B------:R-:W-:Y:S02]  /*0120*/  IABS R7, R4.reuse ;  /* 0x0000000400077213 */ /* 0x080fe40000000000 */
[----:B------:R-:W-:Y:S02]  /*0130*/  IABS R10, R4 ;  /* 0x00000004000a7213 */ /* 0x000fe40000000000 */
[----:B------:R-:W0:Y:S01]  /*0140*/  I2F.RP R0, R7 ;  /* 0x0000000700007306 */ /* 0x000e220000209400 */
[C---:B------:R-:W-:Y:S02]  /*0150*/  LOP3.LUT R246, R51.reuse, 0x4, RZ, 0xfc, !PT ;  /* 0x0000000433f67812 */ /* 0x040fe400078efcff */
[C---:B------:R-:W-:Y:S02]  /*0160*/  LOP3.LUT R247, R51.reuse, 0x8, RZ, 0xfc, !PT ;  /* 0x0000000833f77812 */ /* 0x040fe400078efcff */
[C---:B------:R-:W-:Y:S02]  /*0170*/  LOP3.LUT R248, R51.reuse, 0xc, RZ, 0xfc, !PT ;  /* 0x0000000c33f87812 */ /* 0x040fe400078efcff */
[----:B------:R-:W-:-:S02]  /*0180*/  LOP3.LUT R249, R51, 0x10, RZ, 0xfc, !PT ;  /* 0x0000001033f97812 */ /* 0x000fc400078efcff */
[C---:B------:R-:W-:Y:S02]  /*0190*/  LOP3.LUT R250, R51.reuse, 0x14, RZ, 0xfc, !PT ;  /* 0x0000001433fa7812 */ /* 0x040fe400078efcff */
[C---:B------:R-:W-:Y:S02]  /*01a0*/  LOP3.LUT R251, R51.reuse, 0x18, RZ, 0xfc, !PT ;  /* 0x0000001833fb7812 */ /* 0x040fe400078efcff */
[C---:B------:R-:W-:Y:S01]  /*01b0*/  LOP3.LUT R252, R51.reuse, 0x1c, RZ, 0xfc, !PT ;  /* 0x0000001c33fc7812 */ /* 0x040fe200078efcff */
[----:B0-----:R-:W0:Y:S01]  /*01c0*/  MUFU.RCP R0, R0 ;  /* 0x0000000000007308 */ /* 0x001e220000001000 */
[C---:B------:R-:W-:Y:S02]  /*01d0*/  LOP3.LUT R44, R51.reuse, 0x20, RZ, 0xfc, !PT ;  /* 0x00000020332c7812 */ /* 0x040fe400078efcff */
[C---:B------:R-:W-:Y:S02]  /*01e0*/  LOP3.LUT R45, R51.reuse, 0x24, RZ, 0xfc, !PT ;  /* 0x00000024332d7812 */ /* 0x040fe400078efcff */
[----:B------:R-:W-:-:S02]  /*01f0*/  LOP3.LUT R46, R51, 0x28, RZ, 0xfc, !PT ;  /* 0x00000028332e7812 */ /* 0x000fc400078efcff */
[C---:B------:R-:W-:Y:S02]  /*0200*/  LOP3.LUT R47, R51.reuse, 0x2c, RZ, 0xfc, !PT ;  /* 0x0000002c332f7812 */ /* 0x040fe400078efcff */
[C---:B------:R-:W-:Y:S02]  /*0210*/  LOP3.LUT R48, R51.reuse, 0x30, RZ, 0xfc, !PT ;  /* 0x0000003033307812 */ /* 0x040fe400078efcff */
[C---:B------:R-:W-:Y:S02]  /*0220*/  LOP3.LUT R49, R51.reuse, 0x34, RZ, 0xfc, !PT ;  /* 0x0000003433317812 */ /* 0x040fe400078efcff */
[C---:B------:R-:W-:Y:S02]  /*0230*/  LOP3.LUT R50, R51.reuse, 0x38, RZ, 0xfc, !PT ;  /* 0x0000003833327812 */ /* 0x040fe400078efcff */
[----:B------:R-:W-:Y:S01]  /*0240*/  LOP3.LUT R52, R51, 0x3c, RZ, 0xfc, !PT ;  /* 0x0000003c33347812 */ /* 0x000fe200078efcff */
[----:B0-----:R-:W-:Y:S02]  /*0250*/  VIADD R2, R0, 0xffffffe ;  /* 0x0ffffffe00027836 */ /* 0x001fe40000000000 */
[----:B------:R-:W-:-:S02]  /*0260*/  IMAD.MOV R0, RZ, RZ, -R10 ;  /* 0x000000ffff007224 */ /* 0x000fc400078e0a0a */
[----:B------:R0:W1:Y:S02]  /*0270*/  F2I.FTZ.U32.TRUNC.NTZ R3, R2 ;  /* 0x0000000200037305 */ /* 0x000064000021f000 */
[----:B0-----:R-:W-:Y:S02]  /*0280*/  IMAD.MOV.U32 R2, RZ, RZ, RZ ;  /* 0x000000ffff027224 */ /* 0x001fe400078e00ff */
[----:B-1----:R-:W-:-:S04]  /*0290*/  IMAD.MOV R6, RZ, RZ, -R3 ;  /* 0x000000ffff067224 */ /* 0x002fc800078e0a03 */
[----:B------:R-:W-:Y:S02]  /*02a0*/  IMAD R9, R6, R7, RZ ;  /* 0x0000000706097224 */ /* 0x000fe400078e02ff */
[----:B------:R-:W-:Y:S02]  /*02b0*/  IMAD.MOV.U32 R6, RZ, RZ, R8 ;  /* 0x000000ffff067224 */ /* 0x000fe400078e0008 */
[----:B------:R-:W-:-:S06]  /*02c0*/  IMAD.HI.U32 R3, R3, R9, R2 ;  /* 0x0000000903037227 */ /* 0x000fcc00078e0002 */
[----:B------:R-:W-:-:S04]  /*02d0*/  IMAD.HI.U32 R3, R3, R6, RZ ;  /* 0x0000000603037227 */ /* 0x000fc800078e00ff */
[----:B------:R-:W-:-:S05]  /*02e0*/  IMAD R0, R3, R0, R6 ;  /* 0x0000000003007224 */ /* 0x000fca00078e0206 */
[----:B------:R-:W-:-:S13]  /*02f0*/  ISETP.GT.U32.AND P1, PT, R7, R0, PT ;  /* 0x000000000700720c */ /* 0x000fda0003f24070 */
[----:B------:R-:W-:Y:S02]  /*0300*/  @!P1 IMAD.IADD R0, R0, 0x1, -R7 ;  /* 0x0000000100009824 */ /* 0x000fe400078e0a07 */
[----:B------:R-:W-:Y:S01]  /*0310*/  @!P1 VIADD R3, R3, 0x1 ;  /* 0x0000000103039836 */ /* 0x000fe20000000000 */
[----:B------:R-:W-:Y:S02]  /*0320*/  ISETP.NE.AND P1, PT, R4, RZ, PT ;  /* 0x000000ff0400720c */ /* 0x000fe40003f25270 */
[----:B------:R-:W-:Y:S02]  /*0330*/  ISETP.GE.U32.AND P0, PT, R0, R7, PT ;  /* 0x000000070000720c */ /* 0x000fe40003f06070 */
[----:B------:R-:W-:-:S04]  /*0340*/  LOP3.LUT R0, R5, R4, RZ, 0x3c, !PT ;  /* 0x0000000405007212 */ /* 0x000fc800078e3cff */
[----:B------:R-:W-:Y:S01]  /*0350*/  ISETP.GE.AND P2, PT, R0, RZ, PT ;  /* 0x000000ff0000720c */ /* 0x000fe20003f46270 */
[----:B------:R-:W-:-:S06]  /*0360*/  VIADD R0, R56, 0x1f ;  /* 0x0000001f38007836 */ /* 0x000fcc0000000000 */
[----:B------:R-:W-:-:S04]  /*0370*/  @P0 VIADD R3, R3, 0x1 ;  /* 0x0000000103030836 */ /* 0x000fc80000000000 */
[----:B------:R-:W-:Y:S01]  /*0380*/  IMAD.MOV.U32 R2, RZ, RZ, R3 ;  /* 0x000000ffff027224 */ /* 0x000fe200078e0003 */
[----:B------:R-:W-:-:S03]  /*0390*/  SHF.R.S32.HI R3, RZ, 0x1f, R0 ;  /* 0x0000001fff037819 */ /* 0x000fc60000011400 */
[----:B------:R-:W-:Y:S01]  /*03a0*/  @!P2 IMAD.MOV R2, RZ, RZ, -R2 ;  /* 0x000000ffff02a224 */ /* 0x000fe200078e0a02 */
[----:B------:R-:W-:Y:S02]  /*03b0*/  @!P1 LOP3.LUT R2, RZ, R4, RZ, 0x33, !PT ;  /* 0x00000004ff029212 */ /* 0x000fe400078e33ff */
[----:B------:R-:W-:-:S03]  /*03c0*/  LEA.HI R3, R3, R0, RZ, 0x5 ;  /* 0x0000000003037211 */ /* 0x000fc600078f28ff */
[----:B------:R-:W-:Y:S02]  /*03d0*/  IMAD.SHL.U32 R6, R2, 0x8, RZ ;  /* 0x0000000802067824 */ /* 0x000fe400078e00ff */
[----:B------:R-:W-:-:S03]  /*03e0*/  IMAD.MOV R2, RZ, RZ, -R2 ;  /* 0x000000ffff027224 */ /* 0x000fc600078e0a02 */
[----:B------:R-:W-:Y:S01]  /*03f0*/  LEA.HI.SX32 R3, R3, -R6, 0x1b ;  /* 0x8000000603037211 */ /* 0x000fe200078fdaff */
[----:B------:R-:W-:-:S03]  /*0400*/  IMAD R4, R4, R2, R5 ;  /* 0x0000000204047224 */ /* 0x000fc600078e0205 */
[----:B------:R-:W-:Y:S02]  /*0410*/  VIMNMX R11, R3, 0x8, PT ;  /* 0x00000008030b7848 */ /* 0x000fe40003fe0100 */
[----:B------:R-:W-:Y:S02]  /*0420*/  IABS R9, R4 ;  /* 0x0000000400097213 */ /* 0x000fe40000000000 */
[----:B------:R-:W-:-:S04]  /*0430*/  IABS R7, R11 ;  /* 0x0000000b00077213 */ /* 0x000fc80000000000 */
[----:B------:R-:W0:Y:S08]  /*0440*/  I2F.RP R0, R7 ;  /* 0x0000000700007306 */ /* 0x000e300000209400 */
[----:B0-----:R-:W0:Y:S02]  /*0450*/  MUFU.RCP R0, R0 ;  /* 0x0000000000007308 */ /* 0x001e240000001000 */
[----:B0-----:R-:W-:-:S06]  /*0460*/  VIADD R3, R0, 0xffffffe ;  /* 0x0ffffffe00037836 */ /* 0x001fcc0000000000 */
[----:B------:R-:W0:Y:S02]  /*0470*/  F2I.FTZ.U32.TRUNC.NTZ R3, R3 ;  /* 0x0000000300037305 */ /* 0x000e24000021f000 */
[----:B0-----:R-:W-:-:S04]  /*0480*/  IMAD.MOV R8, RZ, RZ, -R3 ;  /* 0x000000ffff087224 */ /* 0x001fc800078e0a03 */
[----:B------:R-:W-:Y:S01]  /*0490*/  IMAD.MOV.U32 R2, RZ, RZ, R8 ;  /* 0x000000ffff027224 */ /* 0x000fe200078e0008 */
[----:B------:R-:W-:-:S03]  /*04a0*/  IABS R8, R11 ;  /* 0x0000000b00087213 */ /* 0x000fc60000000000 */
[----:B------:R-:W-:Y:S02]  /*04b0*/  IMAD R5, R2, R7, RZ ;  /* 0x0000000702057224 */ /* 0x000fe400078e02ff */
[----:B------:R-:W-:Y:S02]  /*04c0*/  IMAD.MOV.U32 R2, RZ, RZ, RZ ;  /* 0x000000ffff027224 */ /* 0x000fe400078e00ff */
[----:B------:R-:W-:Y:S02]  /*04d0*/  IMAD.MOV R0, RZ, RZ, -R8 ;  /* 0x000000ffff007224 */ /* 0x000fe400078e0a08 */
[----:B------:R-:W-:Y:S01]  /*04e0*/  IMAD.HI.U32 R2, R3, R5, R2 ;  /* 0x0000000503027227 */ /* 0x000fe200078e0002 */
[----:B------:R-:W-:-:S05]  /*04f0*/  LOP3.LUT R3, R53, 0x1f, RZ, 0xc0, !PT ;  /* 0x0000001f35037812 */ /* 0x000fca00078ec0ff */
[----:B------:R-:W-:-:S04]  /*0500*/  IMAD.HI.U32 R2, R2, R9, RZ ;  /* 0x0000000902027227 */ /* 0x000fc800078e00ff */
[----:B------:R-:W-:-:S05]  /*0510*/  IMAD R0, R2, R0, R9 ;  /* 0x0000000002007224 */ /* 0x000fca00078e0209 */
[----:B------:R-:W-:-:S13]  /*0520*/  ISETP.GT.U32.AND P1, PT, R7, R0, PT ;  /* 0x000000000700720c */ /* 0x000fda0003f24070 */
[----:B------:R-:W-:Y:S02]  /*0530*/  @!P1 IMAD.IADD R0, R0, 0x1, -R7 ;  /* 0x0000000100009824 */ /* 0x000fe400078e0a07 */
[----:B------:R-:W-:Y:S01]  /*0540*/  @!P1 VIADD R2, R2, 0x1 ;  /* 0x0000000102029836 */ /* 0x000fe20000000000 */
[----:B------:R-:W-:Y:S02]  /*0550*/  ISETP.NE.AND P1, PT, R11, RZ, PT ;  /* 0x000000ff0b00720c */ /* 0x000fe40003f25270 */
[----:B------:R-:W-:Y:S02]  /*0560*/  ISETP.GE.U32.AND P0, PT, R0, R7, PT ;  /* 0x000000070000720c */ /* 0x000fe40003f06070 */
[----:B------:R-:W-:Y:S02]  /*0570*/  LOP3.LUT R0, R4, R11, RZ, 0x3c, !PT ;  /* 0x0000000b04007212 */ /* 0x000fe400078e3cff */
[----:B------:R-:W-:Y:S02]  /*0580*/  LOP3.LUT R7, R53, 0x40, RZ, 0xc0, !PT ;  /* 0x0000004035077812 */ /* 0x000fe400078ec0ff */
[----:B------:R-:W-:-:S07]  /*0590*/  ISETP.GE.AND P2, PT, R0, RZ, PT ;  /* 0x000000ff0000720c */ /* 0x000fce0003f46270 */
[----:B------:R-:W-:Y:S01]  /*05a0*/  @P0 VIADD R2, R2, 0x1 ;  /* 0x0000000102020836 */ /* 0x000fe20000000000 */
[----:B------:R-:W-:-:S05]  /*05b0*/  PLOP3.LUT P0, PT, PT, PT, UP0, 0x80, 0x0 ;  /* 0x000000000000781c */ /* 0x000fca0003f0f008 */
[----:B------:R-:W-:Y:S01]  /*05c0*/  @!P2 IMAD.MOV R2, RZ, RZ, -R2 ;  /* 0x000000ffff02a224 */ /* 0x000fe200078e0a02 */
[----:B------:R-:W-:-:S05]  /*05d0*/  @!P1 LOP3.LUT R2, RZ, R11, RZ, 0x33, !PT ;  /* 0x0000000bff029212 */ /* 0x000fca00078e33ff */
[----:B------:R-:W-:Y:S02]  /*05e0*/  IMAD.MOV R0, RZ, RZ, -R2 ;  /* 0x000000ffff007224 */ /* 0x000fe400078e0a02 */
[----:B------:R-:W-:Y:S02]  /*05f0*/  IMAD.SHL.U32 R242, R2, 0x80, RZ ;  /* 0x0000008002f27824 */ /* 0x000fe400078e00ff */
[----:B------:R-:W-:-:S04]  /*0600*/  IMAD R0, R11, R0, R4 ;  /* 0x000000000b007224 */ /* 0x000fc800078e0204 */
[----:B------:R-:W-:-:S04]  /*0610*/  IMAD.IADD R0, R6, 0x1, R0 ;  /* 0x0000000106007824 */ /* 0x000fc800078e0200 */
[----:B------:R-:W-:-:S05]  /*0620*/  IMAD R16, R0, 0x20, R3 ;  /* 0x0000002000107824 */ /* 0x000fca00078e0203 */
[----:B------:R0:W-:Y:S01]  /*0630*/  STL [R1+0x20], R16 ;  /* 0x0000201001007387 */ /* 0x0001e20000100800 */
[----:B------:R-:W-:Y:S05]  /*0640*/  @P0 BRA `(.L_x_0) ;  /* 0x00000000005c0947 */ /* 0x000fea0003800000 */
[C---:B------:R-:W-:Y:S01]  /*0650*/  IMAD.SHL.U32 R3, R53.reuse, 0x2, RZ ;  /* 0x0000000235037824 */ /* 0x040fe200078e00ff */
[----:B------:R-:W-:Y:S01]  /*0660*/  CS2R R80, SRZ ;  /* 0x0000000000507805 */ /* 0x000fe2000001ff00 */
[C---:B------:R-:W-:Y:S01]  /*0670*/  IMAD.SHL.U32 R2, R53.reuse, 0x40, RZ ;  /* 0x0000004035027824 */ /* 0x040fe200078e00ff */
[----:B------:R-:W-:Y:S01]  /*0680*/  CS2R R82, SRZ ;  /* 0x0000000000527805 */ /* 0x000fe2000001ff00 */
[----:B------:R-:W-:Y:S01]  /*0690*/  IMAD.SHL.U32 R0, R53, 0x8, RZ ;  /* 0x0000000835007824 */ /* 0x000fe200078e00ff */
[----:B------:R1:W-:Y:S01]  /*06a0*/  STL [R1+0x24], R3 ;  /* 0x0000240301007387 */ /* 0x0003e20000100800 */
[----:B------:R-:W-:Y:S02]  /*06b0*/  CS2R R84, SRZ ;  /* 0x0000000000547805 */ /* 0x000fe4000001ff00 */
[----:B------:R-:W-:Y:S02]  /*06c0*/  CS2R R86, SRZ ;  /* 0x0000000000567805 */ /* 0x000fe4000001ff00 */
[----:B------:R-:W-:Y:S01]  /*06d0*/  CS2R R88, SRZ ;  /* 0x0000000000587805 */ /* 0x000fe2000001ff00 */
[----:B------:R1:W-:Y:S01]  /*06e0*/  STL [R1+0x2c], R2 ;  /* 0x00002c0201007387 */ /* 0x0003e20000100800 */
[----:B------:R-:W-:-:S02]  /*06f0*/  CS2R R90, SRZ ;  /* 0x00000000005a7805 */ /* 0x000fc4000001ff00 */
[----:B------:R-:W-:Y:S02]  /*0700*/  CS2R R92, SRZ ;  /* 0x00000000005c7805 */ /* 0x000fe4000001ff00 */
[----:B------:R-:W-:Y:S01]  /*0710*/  CS2R R94, SRZ ;  /* 0x00000000005e7805 */ /* 0x000fe2000001ff00 */
[----:B------:R1:W-:Y:S01]  /*0720*/  STL [R1+0x28], R0 ;  /* 0x0000280001007387 */ /* 0x0003e20000100800 */
[----:B------:R-:W-:Y:S02]  /*0730*/  CS2R R68, SRZ ;  /* 0x0000000000447805 */ /* 0x000fe4000001ff00 */
[----:B------:R-:W-:Y:S02]  /*0740*/  CS2R R70, SRZ ;  /* 0x0000000000467805 */ /* 0x000fe4000001ff00 */
[----:B------:R-:W-:Y:S02]  /*0750*/  CS2R R64, SRZ ;  /* 0x0000000000407805 */ /* 0x000fe4000001ff00 */
[----:B------:R-:W-:-:S02]  /*0760*/  CS2R R66, SRZ ;  /* 0x0000000000427805 */ /* 0x000fc4000001ff00 */
[----:B------:R-:W-:Y:S02]  /*0770*/  CS2R R60, SRZ ;  /* 0x00000000003c7805 */ /* 0x000fe4000001ff00 */
[----:B------:R-:W-:Y:S02]  /*0780*/  CS2R R62, SRZ ;  /* 0x00000000003e7805 */ /* 0x000fe4000001ff00 */
[----:B------:R-:W-:Y:S02]  /*0790*/  CS2R R72, SRZ ;  /* 0x0000000000487805 */ /* 0x000fe4000001ff00 */
[----:B------:R-:W-:Y:S01]  /*07a0*/  CS2R R74, SRZ ;  /* 0x00000000004a7805 */ /* 0x000fe2000001ff00 */
[----:B-1----:R-:W-:Y:S06]  /*07b0*/  BRA `(.L_x_1) ;  /* 0x0000007c00a47947 */ /* 0x002fec0003800000 */
.L_x_0:
[----:B------:R-:W-:Y:S01]  /*07c0*/  IABS R11, R56 ;  /* 0x00000038000b7213 */ /* 0x000fe20000000000 */
[----:B------:R-:W-:Y:S01]  /*07d0*/  ULDC UR34, c[0x0][0x240] ;  /* 0x0000900000227ab9 */ /* 0x000fe20000000800 */
[----:B------:R-:W-:Y:S01]  /*07e0*/  IABS R0, R57 ;  /* 0x0000003900007213 */ /* 0x000fe20000000000 */
[----:B------:R-:W-:Y:S01]  /*07f0*/  ULDC.64 UR32, c[0x0][0x218] ;  /* 0x0000860000207ab9 */ /* 0x000fe20000000a00 */
[----:B------:R-:W1:Y:S01]  /*0800*/  I2F.RP R8, R11 ;  /* 0x0000000b00087306 */ /* 0x000e620000209400 */
[----:B------:R-:W-:Y:S02]  /*0810*/  IABS R54, R16 ;  /* 0x0000001000367213 */ /* 0x000fe40000000000 */
[----:B------:R-:W-:-:S05]  /*0820*/  LOP3.LUT R133, R53, 0x3f, RZ, 0xc0, !PT ;  /* 0x0000003f35857812 */ /* 0x000fca00078ec0ff */
[----:B------:R-:W2:Y:S08]  /*0830*/  I2F.RP R6, R0 ;  /* 0x0000000000067306 */ /* 0x000eb00000209400 */
[----:B-1----:R-:W1:Y:S08]  /*0840*/  MUFU.RCP R8, R8 ;  /* 0x0000000800087308 */ /* 0x002e700000001000 */
[----:B--2---:R-:W2:Y:S01]  /*0850*/  MUFU.RCP R6, R6 ;  /* 0x0000000600067308 */ /* 0x004ea20000001000 */
[----:B-1----:R-:W-:-:S07]  /*0860*/  VIADD R2, R8, 0xffffffe ;  /* 0x0ffffffe08027836 */ /* 0x002fce0000000000 */
[----:B------:R1:W3:Y:S01]  /*0870*/  F2I.FTZ.U32.TRUNC.NTZ R3, R2 ;  /* 0x0000000200037305 */ /* 0x0002e2000021f000 */
[----:B--2---:R-:W-:-:S07]  /*0880*/  VIADD R4, R6, 0xffffffe ;  /* 0x0ffffffe06047836 */ /* 0x004fce0000000000 */
[----:B------:R-:W2:Y:S01]  /*0890*/  F2I.FTZ.U32.TRUNC.NTZ R5, R4 ;  /* 0x0000000400057305 */ /* 0x000ea2000021f000 */
[----:B-1----:R-:W-:Y:S02]  /*08a0*/  IMAD.MOV.U32 R2, RZ, RZ, RZ ;  /* 0x000000ffff027224 */ /* 0x002fe400078e00ff */
[----:B---3--:R-:W-:-:S04]  /*08b0*/  IMAD.MOV R10, RZ, RZ, -R3 ;  /* 0x000000ffff0a7224 */ /* 0x008fc800078e0a03 */
[----:B------:R-:W-:-:S04]  /*08c0*/  IMAD R9, R10, R11, RZ ;  /* 0x0000000b0a097224 */ /* 0x000fc800078e02ff */
[----:B------:R-:W-:Y:S01]  /*08d0*/  IMAD.HI.U32 R3, R3, R9, R2 ;  /* 0x0000000903037227 */ /* 0x000fe200078e0002 */
[----:B------:R-:W-:-:S03]  /*08e0*/  LEA.HI R2, R7, R242, RZ, 0x1a ;  /* 0x000000f207027211 */ /* 0x000fc600078fd0ff */
[----:B--2---:R-:W-:Y:S01]  /*08f0*/  IMAD.MOV R6, RZ, RZ, -R5 ;  /* 0x000000ffff067224 */ /* 0x004fe200078e0a05 */
[----:B------:R-:W-:Y:S01]  /*0900*/  IABS R70, R2 ;  /* 0x0000000200467213 */ /* 0x000fe20000000000 */
[----:B------:R-:W-:-:S04]  /*0910*/  IMAD.HI.U32 R3, R3, R54, RZ ;  /* 0x0000003603037227 */ /* 0x000fc800078e00ff */
[----:B------:R-:W-:Y:S02]  /*0920*/  IMAD.MOV R4, RZ, RZ, -R3 ;  /* 0x000000ffff047224 */ /* 0x000fe400078e0a03 */
[----:B------:R-:W-:Y:S02]  /*0930*/  IMAD.MOV.U32 R7, RZ, RZ, R6 ;  /* 0x000000ffff077224 */ /* 0x000fe400078e0006 */
[----:B------:R-:W-:Y:S02]  /*0940*/  IMAD R54, R11, R4, R54 ;  /* 0x000000040b367224 */ /* 0x000fe400078e0236 */
[C---:B------:R-:W-:Y:S02]  /*0950*/  VIADD R12, R2.reuse, 0x7e ;  /* 0x0000007e020c7836 */ /* 0x040fe40000000000 */
[----:B------:R-:W-:Y:S01]  /*0960*/  IMAD R3, R7, R0, RZ ;  /* 0x0000000007037224 */ /* 0x000fe200078e02ff */
[----:B------:R-:W-:Y:S01]  /*0970*/  ISETP.GT.U32.AND P0, PT, R11, R54, PT ;  /* 0x000000360b00720c */ /* 0x000fe20003f04070 */
[----:B------:R-:W-:Y:S01]  /*0980*/  IMAD.MOV.U32 R4, RZ, RZ, RZ ;  /* 0x000000ffff047224 */ /* 0x000fe200078e00ff */
[----:B------:R-:W-:Y:S01]  /*0990*/  IABS R6, R12 ;  /* 0x0000000c00067213 */ /* 0x000fe20000000000 */
[----:B------:R-:W-:Y:S01]  /*09a0*/  VIADD R13, R2, 0x7c ;  /* 0x0000007c020d7836 */ /* 0x000fe20000000000 */
[----:B------:R-:W-:Y:S01]  /*09b0*/  ISETP.GE.AND P4, PT, R12, RZ, PT ;  /* 0x000000ff0c00720c */ /* 0x000fe20003f86270 */
[----:B------:R-:W-:-:S03]  /*09c0*/  IMAD.HI.U32 R3, R5, R3, R4 ;  /* 0x0000000305037227 */ /* 0x000fc600078e0004 */
[----:B------:R-:W-:Y:S01]  /*09d0*/  IABS R8, R13 ;  /* 0x0000000d00087213 */ /* 0x000fe20000000000 */
[----:B------:R-:W-:Y:S02]  /*09e0*/  VIADD R14, R2, 0x7a ;  /* 0x0000007a020e7836 */ /* 0x000fe40000000000 */
[----:B------:R-:W-:-:S03]  /*09f0*/  IMAD.HI.U32 R4, R3, R6, RZ ;  /* 0x0000000603047227 */ /* 0x000fc600078e00ff */
[----:B------:R-:W-:Y:S01]  /*0a00*/  IABS R10, R14 ;  /* 0x0000000e000a7213 */ /* 0x000fe20000000000 */
[----:B------:R-:W-:-:S04]  /*0a10*/  IMAD.HI.U32 R5, R3, R8, RZ ;  /* 0x0000000803057227 */ /* 0x000fc800078e00ff */
[----:B------:R-:W-:Y:S02]  /*0a20*/  IMAD.MOV R7, RZ, RZ, -R4 ;  /* 0x000000ffff077224 */ /* 0x000fe400078e0a04 */
[----:B------:R-:W-:Y:S02]  /*0a30*/  IMAD.MOV R9, RZ, RZ, -R5 ;  /* 0x000000ffff097224 */ /* 0x000fe400078e0a05 */
[----:B------:R-:W-:Y:S02]  /*0a40*/  IMAD R5, R0, R7, R6 ;  /* 0x0000000700057224 */ /* 0x000fe400078e0206 */
[----:B------:R-:W-:Y:S02]  /*0a50*/  VIADD R15, R2, 0x78 ;  /* 0x00000078020f7836 */ /* 0x000fe40000000000 */
[C---:B------:R-:W-:Y:S01]  /*0a60*/  IMAD R7, R0.reuse, R9, R8 ;  /* 0x0000000900077224 */ /* 0x040fe200078e0208 */
[----:B------:R-:W-:Y:S01]  /*0a70*/  ISETP.GT.U32.AND P1, PT, R0, R5, PT ;  /* 0x000000050000720c */ /* 0x000fe20003f24070 */
[----:B------:R-:W-:Y:S01]  /*0a80*/  IMAD.HI.U32 R4, R3, R10, RZ ;  /* 0x0000000a03047227 */ /* 0x000fe200078e00ff */
[----:B------:R-:W-:-:S02]  /*0a90*/  IABS R8, R15 ;  /* 0x0000000f00087213 */ /* 0x000fc40000000000 */
[----:B------:R-:W-:Y:S01]  /*0aa0*/  ISETP.GT.U32.AND P2, PT, R0, R7, PT ;  /* 0x000000070000720c */ /* 0x000fe20003f44070 */
[----:B------:R-:W-:Y:S02]  /*0ab0*/  IMAD.MOV R9, RZ, RZ, -R4 ;  /* 0x000000ffff097224 */ /* 0x000fe400078e0a04 */
[----:B------:R-:W-:-:S04]  /*0ac0*/  IMAD.HI.U32 R4, R3, R8, RZ ;  /* 0x0000000803047227 */ /* 0x000fc800078e00ff */
[----:B------:R-:W-:Y:S02]  /*0ad0*/  IMAD R6, R0, R9, R10 ;  /* 0x0000000900067224 */ /* 0x000fe400078e020a */
[----:B------:R-:W-:Y:S02]  /*0ae0*/  @!P1 IMAD.IADD R5, R5, 0x1, -R0 ;  /* 0x0000000105059824 */ /* 0x000fe400078e0a00 */
[----:B------:R-:W-:Y:S01]  /*0af0*/  @!P0 IMAD.IADD R54, R54, 0x1, -R11 ;  /* 0x0000000136368824 */ /* 0x000fe200078e0a0b */
[C---:B------:R-:W-:Y:S01]  /*0b00*/  ISETP.GT.U32.AND P1, PT, R0.reuse, R6, PT ;  /* 0x000000060000720c */ /* 0x040fe20003f24070 */
[----:B------:R-:W-:Y:S01]  /*0b10*/  IMAD.MOV R9, RZ, RZ, -R4 ;  /* 0x000000ffff097224 */ /* 0x000fe200078e0a04 */
[----:B------:R-:W-:Y:S01]  /*0b20*/  ISETP.GT.U32.AND P6, PT, R0, R5, PT ;  /* 0x000000050000720c */ /* 0x000fe20003fc4070 */
[----:B------:R-:W-:Y:S01]  /*0b30*/  VIADD R12, R2, 0x76 ;  /* 0x00000076020c7836 */ /* 0x000fe20000000000 */
[----:B------:R-:W-:Y:S01]  /*0b40*/  ISETP.GT.U32.AND P3, PT, R11, R54, PT ;  /* 0x000000360b00720c */ /* 0x000fe20003f64070 */
[----:B------:R-:W-:Y:S01]  /*0b50*/  IMAD R4, R0, R9, R8 ;  /* 0x0000000900047224 */ /* 0x000fe200078e0208 */
[----:B------:R-:W-:Y:S01]  /*0b60*/  ISETP.GE.AND P0, PT, R16, RZ, PT ;  /* 0x000000ff1000720c */ /* 0x000fe20003f06270 */
[----:B0-----:R-:W-:Y:S01]  /*0b70*/  VIADD R16, R2, 0x74 ;  /* 0x0000007402107836 */ /* 0x001fe20000000000 */
[----:B------:R-:W-:Y:S01]  /*0b80*/  IABS R10, R12 ;  /* 0x0000000c000a7213 */ /* 0x000fe20000000000 */
[----:B------:R-:W-:Y:S01]  /*0b90*/  @!P2 IMAD.IADD R7, R7, 0x1, -R0 ;  /* 0x000000010707a824 */ /* 0x000fe200078e0a00 */
[----:B------:R-:W-:Y:S01]  /*0ba0*/  ISETP.GE.AND P2, PT, R14, RZ, PT ;  /* 0x000000ff0e00720c */ /* 0x000fe20003f46270 */
[----:B------:R-:W-:-:S02]  /*0bb0*/  VIADD R19, R2, 0x6e ;  /* 0x0000006e02137836 */ /* 0x000fc40000000000 */
[----:B------:R-:W-:Y:S01]  /*0bc0*/  IMAD.HI.U32 R8, R3, R10, RZ ;  /* 0x0000000a03087227 */ /* 0x000fe200078e00ff */
[----:B------:R-:W-:-:S03]  /*0bd0*/  ISETP.GT.U32.AND P5, PT, R0, R7, PT ;  /* 0x000000070000720c */ /* 0x000fc60003fa4070 */
[--C-:B------:R-:W-:Y:S01]  /*0be0*/  @!P6 IMAD.IADD R5, R5, 0x1, -R0.reuse ;  /* 0x000000010505e824 */ /* 0x100fe200078e0a00 */
[----:B------:R-:W-:Y:S01]  /*0bf0*/  ISETP.GT.U32.AND P6, PT, R0, R4, PT ;  /* 0x000000040000720c */ /* 0x000fe20003fc4070 */
[----:B------:R-:W-:Y:S01]  /*0c00*/  @!P3 IMAD.IADD R54, R54, 0x1, -R11 ;  /* 0x000000013636b824 */ /* 0x000fe200078e0a0b */
[----:B------:R-:W-:Y:S01]  /*0c10*/  IABS R11, R16 ;  /* 0x00000010000b7213 */ /* 0x000fe20000000000 */
[----:B------:R-:W-:Y:S01]  /*0c20*/  @!P1 IMAD.IADD R6, R6, 0x1, -R0 ;  /* 0x0000000106069824 */ /* 0x000fe200078e0a00 */
[----:B------:R-:W-:Y:S01]  /*0c30*/  ISETP.NE.AND P3, PT, R56, RZ, PT ;  /* 0x000000ff3800720c */ /* 0x000fe20003f65270 */
[----:B------:R-:W-:Y:S02]  /*0c40*/  IMAD.MOV R9, RZ, RZ, -R8 ;  /* 0x000000ffff097224 */ /* 0x000fe400078e0a08 */
[----:B------:R-:W-:Y:S01]  /*0c50*/  @!P0 IMAD.MOV R54, RZ, RZ, -R54 ;  /* 0x000000ffff368224 */ /* 0x000fe200078e0a36 */
[C---:B------:R-:W-:Y:S01]  /*0c60*/  ISETP.GT.U32.AND P1, PT, R0.reuse, R6, PT ;  /* 0x000000060000720c */ /* 0x040fe20003f24070 */
[----:B------:R-:W-:Y:S01]  /*0c70*/  IMAD R8, R0, R9, R10 ;  /* 0x0000000900087224 */ /* 0x000fe200078e020a */
[----:B------:R-:W-:Y:S01]  /*0c80*/  ISETP.GE.AND P0, PT, R13, RZ, PT ;  /* 0x000000ff0d00720c */ /* 0x000fe20003f06270 */
[----:B------:R-:W-:-:S02]  /*0c90*/  IMAD.MOV.U32 R10, RZ, RZ, R11 ;  /* 0x000000ffff0a7224 */ /* 0x000fc400078e000b */
[--C-:B------:R-:W-:Y:S02]  /*0ca0*/  @!P6 IMAD.IADD R4, R4, 0x1, -R0.reuse ;  /* 0x000000010404e824 */ /* 0x100fe400078e0a00 */
[----:B------:R-:W-:Y:S02]  /*0cb0*/  IMAD.HI.U32 R9, R3, R10, RZ ;  /* 0x0000000a03097227 */ /* 0x000fe400078e00ff */
[----:B------:R-:W-:Y:S02]  /*0cc0*/  @!P3 LOP3.LUT R54, RZ, R56, RZ, 0x33, !PT ;  /* 0x00000038ff36b212 */ /* 0x000fe400078e33ff */
[----:B------:R-:W-:Y:S01]  /*0cd0*/  ISETP.GT.U32.AND P6, PT, R0, R4, PT ;  /* 0x000000040000720c */ /* 0x000fe20003fc4070 */
[----:B------:R-:W-:Y:S01]  /*0ce0*/  IMAD.MOV R9, RZ, RZ, -R9 ;  /* 0x000000ffff097224 */ /* 0x000fe200078e0a09 */
[----:B------:R-:W-:Y:S01]  /*0cf0*/  ISETP.GE.AND P3, PT, R15, RZ, PT ;  /* 0x000000ff0f00720c */ /* 0x000fe20003f66270 */
[----:B------:R-:W-:Y:S01]  /*0d00*/  @!P1 IMAD.IADD R6, R6, 0x1, -R0 ;  /* 0x0000000106069824 */ /* 0x000fe200078e0a00 */
[C---:B------:R-:W-:Y:S01]  /*0d10*/  ISETP.GT.U32.AND P1, PT, R0.reuse, R8, PT ;  /* 0x000000080000720c */ /* 0x040fe20003f24070 */
[----:B------:R-:W-:Y:S01]  /*0d20*/  IMAD R9, R0, R9, R10 ;  /* 0x0000000900097224 */ /* 0x000fe200078e020a */
[----:B------:R-:W-:Y:S01]  /*0d30*/  IABS R15, R19 ;  /* 0x00000013000f7213 */ /* 0x000fe20000000000 */
[----:B------:R-:W-:-:S02]  /*0d40*/  VIADD R17, R2, 0x72 ;  /* 0x0000007202117836 */ /* 0x000fc40000000000 */
[--C-:B------:R-:W-:Y:S01]  /*0d50*/  @!P5 IMAD.IADD R7, R7, 0x1, -R0.reuse ;  /* 0x000000010707d824 */ /* 0x100fe200078e0a00 */
[----:B------:R-:W-:Y:S01]  /*0d60*/  ISETP.GE.AND P5, PT, R12, RZ, PT ;  /* 0x000000ff0c00720c */ /* 0x000fe20003fa6270 */
[----:B------:R-:W-:Y:S01]  /*0d70*/  VIADD R18, R2, 0x70 ;  /* 0x0000007002127836 */ /* 0x000fe20000000000 */
[----:B------:R-:W-:Y:S01]  /*0d80*/  IABS R13, R17 ;  /* 0x00000011000d7213 */ /* 0x000fe20000000000 */
[----:B------:R-:W-:Y:S01]  /*0d90*/  @!P6 IMAD.IADD R4, R4, 0x1, -R0 ;  /* 0x000000010404e824 */ /* 0x000fe200078e0a00 */
[----:B------:R-:W-:Y:S01]  /*0da0*/  ISETP.GT.U32.AND P6, PT, R0, R9, PT ;  /* 0x000000090000720c */ /* 0x000fe20003fc4070 */
[----:B------:R-:W-:Y:S01]  /*0db0*/  IMAD.HI.U32 R12, R3, R15, RZ ;  /* 0x0000000f030c7227 */ /* 0x000fe200078e00ff */
[----:B------:R-:W-:-:S03]  /*0dc0*/  IABS R14, R18 ;  /* 0x00000012000e7213 */ /* 0x000fc60000000000 */
[----:B------:R-:W-:Y:S01]  /*0dd0*/  @!P1 IMAD.IADD R8, R8, 0x1, -R0 ;  /* 0x0000000108089824 */ /* 0x000fe200078e0a00 */
[----:B------:R-:W-:Y:S01]  /*0de0*/  ISETP.GE.AND P1, PT, R16, RZ, PT ;  /* 0x000000ff1000720c */ /* 0x000fe20003f26270 */
[----:B------:R-:W-:Y:S02]  /*0df0*/  IMAD.MOV R12, RZ, RZ, -R12 ;  /* 0x000000ffff0c7224 */ /* 0x000fe400078e0a0c */
[----:B------:R-:W-:-:S04]  /*0e00*/  IMAD.HI.U32 R10, R3, R13, RZ ;  /* 0x0000000d030a7227 */ /* 0x000fc800078e00ff */
[----:B------:R-:W-:Y:S01]  /*0e10*/  @!P6 IMAD.IADD R9, R9, 0x1, -R0 ;  /* 0x000000010909e824 */ /* 0x000fe200078e0a00 */
[C---:B------:R-:W-:Y:S01]  /*0e20*/  ISETP.GT.U32.AND P6, PT, R0.reuse, R8, PT ;  /* 0x000000080000720c */ /* 0x040fe20003fc4070 */
[----:B------:R-:W-:Y:S02]  /*0e30*/  IMAD R12, R0, R12, R15 ;  /* 0x0000000c000c7224 */ /* 0x000fe400078e020f */
[----:B------:R-:W-:Y:S02]  /*0e40*/  VIADD R20, R2, 0x6c ;  /* 0x0000006c02147836 */ /* 0x000fe40000000000 */
[----:B------:R-:W-:Y:S02]  /*0e50*/  IMAD.MOV R10, RZ, RZ, -R10 ;  /* 0x000000ffff0a7224 */ /* 0x000fe400078e0a0a */
[----:B------:R-:W-:-:S04]  /*0e60*/  IMAD.HI.U32 R11, R3, R14, RZ ;  /* 0x0000000e030b7227 */ /* 0x000fc800078e00ff */
[----:B------:R-:W-:Y:S01]  /*0e70*/  IMAD R10, R0, R10, R13 ;  /* 0x0000000a000a7224 */ /* 0x000fe200078e020d */
[----:B------:R-:W-:Y:S01]  /*0e80*/  IABS R13, R20 ;  /* 0x00000014000d7213 */ /* 0x000fe20000000000 */
[----:B------:R-:W-:Y:S01]  /*0e90*/  @!P6 IMAD.IADD R8, R8, 0x1, -R0 ;  /* 0x000000010808e824 */ /* 0x000fe200078e0a00 */
[C---:B------:R-:W-:Y:S01]  /*0ea0*/  ISETP.GT.U32.AND P6, PT, R0.reuse, R12, PT ;  /* 0x0000000c0000720c */ /* 0x040fe20003fc4070 */
[----:B------:R-:W-:Y:S02]  /*0eb0*/  IMAD.MOV R11, RZ, RZ, -R11 ;  /* 0x000000ffff0b7224 */ /* 0x000fe400078e0a0b */
[----:B------:R-:W-:Y:S01]  /*0ec0*/  @!P0 IMAD.MOV R7, RZ, RZ, -R7 ;  /* 0x000000ffff078224 */ /* 0x000fe200078e0a07 */
[C---:B------:R-:W-:Y:S01]  /*0ed0*/  ISETP.GT.U32.AND P0, PT, R0.reuse, R9, PT ;  /* 0x000000090000720c */ /* 0x040fe20003f04070 */
[----:B------:R-:W-:Y:S02]  /*0ee0*/  IMAD R11, R0, R11, R14 ;  /* 0x0000000b000b7224 */ /* 0x000fe400078e020e */
[----:B------:R-:W-:-:S02]  /*0ef0*/  IMAD.MOV.U32 R14, RZ, RZ, R13 ;  /* 0x000000ffff0e7224 */ /* 0x000fc400078e000d */
[----:B------:R-:W-:Y:S01]  /*0f00*/  @!P3 IMAD.MOV R4, RZ, RZ, -R4 ;  /* 0x000000ffff04b224 */ /* 0x000fe200078e0a04 */
[----:B------:R-:W-:Y:S01]  /*0f10*/  ISETP.GE.AND P3, PT, R17, RZ, PT ;  /* 0x000000ff1100720c */ /* 0x000fe20003f66270 */
[----:B------:R-:W-:Y:S01]  /*0f20*/  @!P4 IMAD.MOV R5, RZ, RZ, -R5 ;  /* 0x000000ffff05c224 */ /* 0x000fe200078e0a05 */
[----:B------:R-:W-:Y:S01]  /*0f30*/  ISETP.GT.U32.AND P4, PT, R0, R10, PT ;  /* 0x0000000a0000720c */ /* 0x000fe20003f84070 */
[----:B------:R-:W-:Y:S02]  /*0f40*/  VIADD R17, R2, 0x6a ;  /* 0x0000006a02117836 */ /* 0x000fe40000000000 */
[----:B------:R-:W-:-:S03]  /*0f50*/  IMAD.HI.U32 R13, R3, R14, RZ ;  /* 0x0000000e030d7227 */ /* 0x000fc600078e00ff */
[----:B------:R-:W-:Y:S01]  /*0f60*/  IABS R15, R17 ;  /* 0x00000011000f7213 */ /* 0x000fe20000000000 */
[----:B------:R-:W-:Y:S01]  /*0f70*/  @!P2 IMAD.MOV R6, RZ, RZ, -R6 ;  /* 0x000000ffff06a224 */ /* 0x000fe200078e0a06 */
[----:B------:R-:W-:Y:S01]  /*0f80*/  ISETP.GT.U32.AND P2, PT, R0, R11, PT ;  /* 0x0000000b0000720c */ /* 0x000fe20003f44070 */
[--C-:B------:R-:W-:Y:S02]  /*0f90*/  @!P6 IMAD.IADD R12, R12, 0x1, -R0.reuse ;  /* 0x000000010c0ce824 */ /* 0x100fe400078e0a00 */
[----:B------:R-:W-:Y:S02]  /*0fa0*/  IMAD.MOV R13, RZ, RZ, -R13 ;  /* 0x000000ffff0d7224 */ /* 0x000fe400078e0a0d */
[----:B------:R-:W-:Y:S01]  /*0fb0*/  @!P0 IMAD.IADD R9, R9, 0x1, -R0 ;  /* 0x0000000109098824 */ /* 0x000fe200078e0a00 */
[C---:B------:R-:W-:Y:S01]  /*0fc0*/  ISETP.GT.U32.AND P6, PT, R0.reuse, R12, PT ;  /* 0x0000000c0000720c */ /* 0x040fe20003fc4070 */
[----:B------:R-:W-:Y:S01]  /*0fd0*/  IMAD R13, R0, R13, R14 ;  /* 0x0000000d000d7224 */ /* 0x000fe200078e020e */
[----:B------:R-:W-:Y:S01]  /*0fe0*/  ISETP.GE.AND P0, PT, R18, RZ, PT ;  /* 0x000000ff1200720c */ /* 0x000fe20003f06270 */
[----:B------:R-:W-:-:S04]  /*0ff0*/  IMAD.HI.U32 R14, R3, R15, RZ ;  /* 0x0000000f030e7227 */ /* 0x000fc800078e00ff */
[----:B------:R-:W-:Y:S01]  /*1000*/  @!P4 IMAD.IADD R10, R10, 0x1, -R0 ;  /* 0x000000010a0ac824 */ /* 0x000fe200078e0a00 */
[----:B------:R-:W-:Y:S01]  /*1010*/  ISETP.GE.AND P4, PT, R19, RZ, PT ;  /* 0x000000ff1300720c */ /* 0x000fe20003f86270 */
[----:B------:R-:W-:Y:S02]  /*1020*/  VIADD R18, R2, 0x68 ;  /* 0x0000006802127836 */ /* 0x000fe40000000000 */
[----:B------:R-:W-:Y:S02]  /*1030*/  IMAD.MOV R14, RZ, RZ, -R14 ;  /* 0x000000ffff0e7224 */ /* 0x000fe400078e0a0e */
[--C-:B------:R-:W-:Y:S01]  /*1040*/  @!P2 IMAD.IADD R11, R11, 0x1, -R0.reuse ;  /* 0x000000010b0ba824 */ /* 0x100fe200078e0a00 */
[C---:B------:R-:W-:Y:S01]  /*1050*/  ISETP.GT.U32.AND P2, PT, R0.reuse, R10, PT ;  /* 0x0000000a0000720c */ /* 0x040fe20003f44070 */
[----:B------:R-:W-:Y:S01]  /*1060*/  @!P1 IMAD.MOV R9, RZ, RZ, -R9 ;  /* 0x000000ffff099224 */ /* 0x000fe200078e0a09 */
[----:B------:R-:W-:Y:S01]  /*1070*/  IABS R16, R18 ;  /* 0x0000001200107213 */ /* 0x000fe20000000000 */
[C---:B------:R-:W-:Y:S01]  /*1080*/  IMAD R14, R0.reuse, R14, R15 ;  /* 0x0000000e000e7224 */ /* 0x040fe200078e020f */
[----:B------:R-:W-:Y:S01]  /*1090*/  ISETP.GT.U32.AND P1, PT, R0, R13, PT ;  /* 0x0000000d0000720c */ /* 0x000fe20003f24070 */
[----:B------:R-:W-:-:S02]  /*10a0*/  @!P6 IMAD.IADD R12, R12, 0x1, -R0 ;  /* 0x000000010c0ce824 */ /* 0x000fc400078e0a00 */
[----:B------:R-:W-:Y:S01]  /*10b0*/  IMAD.HI.U32 R15, R3, R16, RZ ;  /* 0x00000010030f7227 */ /* 0x000fe200078e00ff */
[----:B------:R-:W-:-:S03]  /*10c0*/  ISETP.GT.U32.AND P6, PT, R0, R14, PT ;  /* 0x0000000e0000720c */ /* 0x000fc60003fc4070 */
[----:B------:R-:W-:Y:S01]  /*10d0*/  @!P5 IMAD.MOV R8, RZ, RZ, -R8 ;  /* 0x000000ffff08d224 */ /* 0x000fe200078e0a08 */
[----:B------:R-:W-:Y:S01]  /*10e0*/  ISETP.GT.U32.AND P5, PT, R0, R11, PT ;  /* 0x0000000b0000720c */ /* 0x000fe20003fa4070 */
[----:B------:R-:W-:Y:S02]  /*10f0*/  IMAD.MOV R15, RZ, RZ, -R15 ;  /* 0x000000ffff0f7224 */ /* 0x000fe400078e0a0f */
[--C-:B------:R-:W-:Y:S01]  /*1100*/  @!P2 IMAD.IADD R10, R10, 0x1, -R0.reuse ;  /* 0x000000010a0aa824 */ /* 0x100fe200078e0a00 */
[----:B------:R-:W-:Y:S01]  /*1110*/  ISETP.GE.AND P2, PT, R20, RZ, PT ;  /* 0x000000ff1400720c */ /* 0x000fe20003f46270 */
[----:B------:R-:W-:Y:S01]  /*1120*/  @!P1 IMAD.IADD R13, R13, 0x1, -R0 ;  /* 0x000000010d0d9824 */ /* 0x000fe200078e0a00 */
[----:B------:R-:W-:Y:S01]  /*1130*/  ISETP.GE.AND P1, PT, R18, RZ, PT ;  /* 0x000000ff1200720c */ /* 0x000fe20003f26270 */
[----:B------:R-:W-:Y:S02]  /*1140*/  IMAD R15, R0, R15, R16 ;  /* 0x0000000f000f7224 */ /* 0x000fe400078e0210 */
[----:B------:R-:W-:-:S02]  /*1150*/  VIADD R21, R2, 0x66 ;  /* 0x0000006602157836 */ /* 0x000fc40000000000 */
[----:B------:R-:W-:Y:S01]  /*1160*/  @!P6 IMAD.IADD R14, R14, 0x1, -R0 ;  /* 0x000000010e0ee824 */ /* 0x000fe200078e0a00 */
[C---:B------:R-:W-:Y:S01]  /*1170*/  ISETP.GT.U32.AND P6, PT, R0.reuse, R13, PT ;  /* 0x0000000d0000720c */ /* 0x040fe20003fc4070 */
[----:B------:R-:W-:Y:S01]  /*1180*/  @!P3 IMAD.MOV R10, RZ, RZ, -R10 ;  /* 0x000000ffff0ab224 */ /* 0x000fe200078e0a0a */
[----:B------:R-:W-:Y:S01]  /*1190*/  ISETP.GT.U32.AND P3, PT, R0, R15, PT ;  /* 0x0000000f0000720c */ /* 0x000fe20003f64070 */
[----:B------:R-:W-:Y:S01]  /*11a0*/  @!P5 IMAD.IADD R11, R11, 0x1, -R0 ;  /* 0x000000010b0bd824 */ /* 0x000fe200078e0a00 */
[----:B------:R-:W-:Y:S01]  /*11b0*/  ISETP.GE.AND P5, PT, R17, RZ, PT ;  /* 0x000000ff1100720c */ /* 0x000fe20003fa6270 */
[----:B------:R-:W-:Y:S01]  /*11c0*/  VIADD R23, R2, 0x62 ;  /* 0x0000006202177836 */ /* 0x000fe20000000000 */
[----:B------:R-:W-:Y:S01]  /*11d0*/  IABS R17, R21 ;  /* 0x0000001500117213 */ /* 0x000fe20000000000 */
[----:B------:R-:W-:Y:S01]  /*11e0*/  @!P4 IMAD.MOV R12, RZ, RZ, -R12 ;  /* 0x000000ffff0cc224 */ /* 0x000fe200078e0a0c */
[----:B------:R-:W-:Y:S01]  /*11f0*/  ISETP.GE.AND P4, PT, R21, RZ, PT ;  /* 0x000000ff1500720c */ /* 0x000fe20003f86270 */
[----:B------:R-:W-:Y:S01]  /*1200*/  @!P0 IMAD.MOV R11, RZ, RZ, -R11 ;  /* 0x000000ffff0b8224 */ /* 0x000fe200078e0a0b */
[----:B------:R-:W-:Y:S01]  /*1210*/  IABS R20, R23 ;  /* 0x0000001700147213 */ /* 0x000fe20000000000 */
[----:B------:R-:W-:Y:S01]  /*1220*/  IMAD.HI.U32 R16, R3, R17, RZ ;  /* 0x0000001103107227 */ /* 0x000fe200078e00ff */
[----:B------:R-:W-:-:S03]  /*1230*/  ISETP.GT.U32.AND P0, PT, R0, R14, PT ;  /* 0x0000000e0000720c */ /* 0x000fc60003f04070 */
[----:B------:R-:W-:Y:S02]  /*1240*/  IMAD.MOV R16, RZ, RZ, -R16 ;  /* 0x000000ffff107224 */ /* 0x000fe400078e0a10 */
[--C-:B------:R-:W-:Y:S02]  /*1250*/  @!P6 IMAD.IADD R13, R13, 0x1, -R0.reuse ;  /* 0x000000010d0de824 */ /* 0x100fe400078e0a00 */
[----:B------:R-:W-:Y:S01]  /*1260*/  @!P3 IMAD.IADD R15, R15, 0x1, -R0 ;  /* 0x000000010f0fb824 */ /* 0x000fe200078e0a00 */
[----:B------:R-:W-:Y:S01]  /*1270*/  ISETP.GE.AND P3, PT, R23, RZ, PT ;  /* 0x000000ff1700720c */ /* 0x000fe20003f66270 */
[C---:B------:R-:W-:Y:S02]  /*1280*/  IMAD R16, R0.reuse, R16, R17 ;  /* 0x0000001000107224 */ /* 0x040fe400078e0211 */
[----:B------:R-:W-:Y:S01]  /*1290*/  @!P2 IMAD.MOV R13, RZ, RZ, -R13 ;  /* 0x000000ffff0da224 */ /* 0x000fe200078e0a0d */
[C---:B------:R-:W-:Y:S01]  /*12a0*/  ISETP.GT.U32.AND P2, PT, R0.reuse, R15, PT ;  /* 0x0000000f0000720c */ /* 0x040fe20003f44070 */
[----:B------:R-:W-:Y:S01]  /*12b0*/  IMAD.HI.U32 R18, R3, R20, RZ ;  /* 0x0000001403127227 */ /* 0x000fe200078e00ff */
[----:B------:R-:W-:-:S03]  /*12c0*/  ISETP.GT.U32.AND P6, PT, R0, R16, PT ;  /* 0x000000100000720c */ /* 0x000fc60003fc4070 */
[----:B------:R-:W-:Y:S02]  /*12d0*/  IMAD.MOV R21, RZ, RZ, -R18 ;  /* 0x000000ffff157224 */ /* 0x000fe400078e0a12 */
[----:B------:R-:W-:Y:S02]  /*12e0*/  VIADD R22, R2, 0x64 ;  /* 0x0000006402167836 */ /* 0x000fe40000000000 */
[----:B------:R-:W-:Y:S02]  /*12f0*/  IMAD R18, R0, R21, R20 ;  /* 0x0000001500127224 */ /* 0x000fe400078e0214 */
[--C-:B------:R-:W-:Y:S01]  /*1300*/  @!P0 IMAD.IADD R14, R14, 0x1, -R0.reuse ;  /* 0x000000010e0e8824 */ /* 0x100fe200078e0a00 */
[----:B------:R-:W-:Y:S01]  /*1310*/  IABS R19, R22 ;  /* 0x0000001600137213 */ /* 0x000fe20000000000 */
[--C-:B------:R-:W-:Y:S01]  /*1320*/  @!P2 IMAD.IADD R15, R15, 0x1, -R0.reuse ;  /* 0x000000010f0fa824 */ /* 0x100fe200078e0a00 */
[----:B------:R-:W-:Y:S01]  /*1330*/  ISETP.GT.U32.AND P2, PT, R0, R18, PT ;  /* 0x000000120000720c */ /* 0x000fe20003f44070 */
[----:B------:R-:W-:Y:S01]  /*1340*/  @!P6 IMAD.IADD R16, R16, 0x1, -R0 ;  /* 0x000000011010e824 */ /* 0x000fe200078e0a00 */
[----:B------:R-:W-:Y:S01]  /*1350*/  ISETP.GE.AND P0, PT, R22, RZ, PT ;  /* 0x000000ff1600720c */ /* 0x000fe20003f06270 */
[----:B------:R-:W-:-:S03]  /*1360*/  IMAD.HI.U32 R17, R3, R19, RZ ;  /* 0x0000001303117227 */ /* 0x000fc600078e00ff */
[----:B------:R-:W-:Y:S01]  /*1370*/  ISETP.GT.U32.AND P6, PT, R0, R16, PT ;  /* 0x000000100000720c */ /* 0x000fe20003fc4070 */
[----:B------:R-:W-:Y:S02]  /*1380*/  IMAD.MOV R17, RZ, RZ, -R17 ;  /* 0x000000ffff117224 */ /* 0x000fe400078e0a11 */
[----:B------:R-:W-:Y:S02]  /*1390*/  VIADD R22, R2, 0x60 ;  /* 0x0000006002167836 */ /* 0x000fe40000000000 */
[----:B------:R-:W-:Y:S02]  /*13a0*/  IMAD R17, R0, R17, R19 ;  /* 0x0000001100117224 */ /* 0x000fe400078e0213 */
[----:B------:R-:W-:Y:S01]  /*13b0*/  VIADD R28, R2, 0x5a ;  /* 0x0000005a021c7836 */ /* 0x000fe20000000000 */
[----:B------:R-:W-:Y:S01]  /*13c0*/  IABS R20, R22 ;  /* 0x0000001600147213 */ /* 0x000fe20000000000 */
[----:B------:R-:W-:Y:S02]  /*13d0*/  @!P2 IMAD.IADD R18, R18, 0x1, -R0 ;  /* 0x000000011212a824 */ /* 0x000fe400078e0a00 */
[----:B------:R-:W-:Y:S01]  /*13e0*/  @!P5 IMAD.MOV R14, RZ, RZ, -R14 ;  /* 0x000000ffff0ed224 */ /* 0x000fe200078e0a0e */
[C---:B------:R-:W-:Y:S01]  /*13f0*/  ISETP.GT.U32.AND P5, PT, R0.reuse, R17, PT ;  /* 0x000000110000720c */ /* 0x040fe20003fa4070 */
[----:B------:R-:W-:Y:S01]  /*1400*/  @!P1 IMAD.MOV R15, RZ, RZ, -R15 ;  /* 0x000000ffff0f9224 */ /* 0x000fe200078e0a0f */
[----:B------:R-:W-:Y:S01]  /*1410*/  IABS R25, R28 ;  /* 0x0000001c00197213 */ /* 0x000fe20000000000 */
[----:B------:R-:W-:Y:S01]  /*1420*/  IMAD.HI.U32 R19, R3, R20, RZ ;  /* 0x0000001403137227 */ /* 0x000fe200078e00ff */
[----:B------:R-:W-:-:S03]  /*1430*/  ISETP.GT.U32.AND P1, PT, R0, R18, PT ;  /* 0x000000120000720c */ /* 0x000fc60003f24070 */
[----:B------:R-:W-:Y:S01]  /*1440*/  @!P6 IMAD.IADD R16, R16, 0x1, -R0 ;  /* 0x000000011010e824 */ /* 0x000fe200078e0a00 */
[----:B------:R-:W-:Y:S01]  /*1450*/  ISETP.GE.AND P6, PT, R22, RZ, PT ;  /* 0x000000ff1600720c */ /* 0x000fe20003fc6270 */
[----:B------:R-:W-:Y:S02]  /*1460*/  VIADD R27, R2, 0x5c ;  /* 0x0000005c021b7836 */ /* 0x000fe40000000000 */
[----:B------:R-:W-:Y:S02]  /*1470*/  IMAD.MOV R19, RZ, RZ, -R19 ;  /* 0x000000ffff137224 */ /* 0x000fe400078e0a13 */
[----:B------:R-:W-:Y:S01]  /*1480*/  IMAD.HI.U32 R22, R3, R25, RZ ;  /* 0x0000001903167227 */ /* 0x000fe200078e00ff */
[----:B------:R-:W-:-:S03]  /*1490*/  IABS R24, R27 ;  /* 0x0000001b00187213 */ /* 0x000fc60000000000 */
[----:B------:R-:W-:Y:S02]  /*14a0*/  VIADD R26, R2, 0x5e ;  /* 0x0000005e021a7836 */ /* 0x000fe40000000000 */
[C---:B------:R-:W-:Y:S02]  /*14b0*/  IMAD R19, R0.reuse, R19, R20 ;  /* 0x0000001300137224 */ /* 0x040fe400078e0214 */
[----:B------:R-:W-:Y:S01]  /*14c0*/  IMAD.MOV R22, RZ, RZ, -R22 ;  /* 0x000000ffff167224 */ /* 0x000fe200078e0a16 */
[----:B------:R-:W-:Y:S01]  /*14d0*/  IABS R23, R26 ;  /* 0x0000001a00177213 */ /* 0x000fe20000000000 */
[--C-:B------:R-:W-:Y:S01]  /*14e0*/  @!P5 IMAD.IADD R17, R17, 0x1, -R0.reuse ;  /* 0x000000011111d824 */ /* 0x100fe200078e0a00 */
[C---:B------:R-:W-:Y:S01]  /*14f0*/  ISETP.GT.U32.AND P5, PT, R0.reuse, R19, PT ;  /* 0x000000130000720c */ /* 0x040fe20003fa4070 */
[----:B------:R-:W-:Y:S02]  /*1500*/  IMAD R22, R0, R22, R25 ;  /* 0x0000001600167224 */ /* 0x000fe400078e0219 */
[----:B------:R-:W-:Y:S01]  /*1510*/  @!P1 IMAD.IADD R18, R18, 0x1, -R0 ;  /* 0x0000000112129824 */ /* 0x000fe200078e0a00 */
[----:B------:R-:W-:Y:S01]  /*1520*/  ISETP.GT.U32.AND P2, PT, R0, R17, PT ;  /* 0x000000110000720c */ /* 0x000fe20003f44070 */
[----:B------:R-:W-:-:S04]  /*1530*/  IMAD.HI.U32 R21, R3, R24, RZ ;  /* 0x0000001803157227 */ /* 0x000fc800078e00ff */
[----:B------:R-:W-:Y:S01]  /*1540*/  @!P3 IMAD.MOV R18, RZ, RZ, -R18 ;  /* 0x000000ffff12b224 */ /* 0x000fe200078e0a12 */
[----:B------:R-:W-:Y:S01]  /*1550*/  ISETP.GT.U32.AND P3, PT, R0, R22, PT ;  /* 0x000000160000720c */ /* 0x000fe20003f64070 */
[----:B------:R-:W-:-:S04]  /*1560*/  IMAD.HI.U32 R20, R3, R23, RZ ;  /* 0x0000001703147227 */ /* 0x000fc800078e00ff */
[----:B------:R-:W-:Y:S02]  /*1570*/  IMAD.MOV R21, RZ, RZ, -R21 ;  /* 0x000000ffff157224 */ /* 0x000fe400078e0a15 */
[----:B------:R-:W-:Y:S02]  /*1580*/  VIADD R29, R2, 0x58 ;  /* 0x00000058021d7836 */ /* 0x000fe40000000000 */
[----:B------:R-:W-:Y:S02]  /*1590*/  IMAD.MOV R20, RZ, RZ, -R20 ;  /* 0x000000ffff147224 */ /* 0x000fe400078e0a14 */
[C---:B------:R-:W-:Y:S01]  /*15a0*/  IMAD R21, R0.reuse, R21, R24 ;  /* 0x0000001500157224 */ /* 0x040fe200078e0218 */
[----:B------:R-:W-:Y:S01]  /*15b0*/  IABS R24, R29 ;  /* 0x0000001d00187213 */ /* 0x000fe20000000000 */
[C---:B------:R-:W-:Y:S02]  /*15c0*/  IMAD R20, R0.reuse, R20, R23 ;  /* 0x0000001400147224 */ /* 0x040fe400078e0217 */
[----:B------:R-:W-:Y:S01]  /*15d0*/  @!P5 IMAD.IADD R19, R19, 0x1, -R0 ;  /* 0x000000011313d824 */ /* 0x000fe200078e0a00 */
[----:B------:R-:W-:Y:S01]  /*15e0*/  ISETP.GT.U32.AND P1, PT, R0, R21, PT ;  /* 0x000000150000720c */ /* 0x000fe20003f24070 */
[----:B------:R-:W-:-:S02]  /*15f0*/  VIADD R30, R2, 0x56 ;  /* 0x00000056021e7836 */ /* 0x000fc40000000000 */
[----:B------:R-:W-:Y:S01]  /*1600*/  IMAD.HI.U32 R23, R3, R24, RZ ;  /* 0x0000001803177227 */ /* 0x000fe200078e00ff */
[----:B------:R-:W-:-:S03]  /*1610*/  ISETP.GT.U32.AND P5, PT, R0, R19, PT ;  /* 0x000000130000720c */ /* 0x000fc60003fa4070 */
[----:B------:R-:W-:Y:S01]  /*1620*/  @!P4 IMAD.MOV R16, RZ, RZ, -R16 ;  /* 0x000000ffff10c224 */ /* 0x000fe200078e0a10 */
[----:B------:R-:W-:Y:S01]  /*1630*/  ISETP.GE.AND P4, PT, R26, RZ, PT ;  /* 0x000000ff1a00720c */ /* 0x000fe20003f86270 */
[--C-:B------:R-:W-:Y:S01]  /*1640*/  @!P2 IMAD.IADD R17, R17, 0x1, -R0.reuse ;  /* 0x000000011111a824 */ /* 0x100fe200078e0a00 */
[----:B------:R-:W-:Y:S01]  /*1650*/  ISETP.GT.U32.AND P2, PT, R0, R20, PT ;  /* 0x000000140000720c */ /* 0x000fe20003f44070 */
[----:B------:R-:W-:Y:S01]  /*1660*/  @!P3 IMAD.IADD R22, R22, 0x1, -R0 ;  /* 0x000000011616b824 */ /* 0x000fe200078e0a00 */
[----:B------:R-:W-:Y:S01]  /*1670*/  IABS R26, R30 ;  /* 0x0000001e001a7213 */ /* 0x000fe20000000000 */
[----:B------:R-:W-:Y:S02]  /*1680*/  IMAD.MOV R23, RZ, RZ, -R23 ;  /* 0x000000ffff177224 */ /* 0x000fe400078e0a17 */
[----:B------:R-:W-:Y:S01]  /*1690*/  @!P0 IMAD.MOV R17, RZ, RZ, -R17 ;  /* 0x000000ffff118224 */ /* 0x000fe200078e0a11 */
[C---:B------:R-:W-:Y:S01]  /*16a0*/  ISETP.GT.U32.AND P3, PT, R0.reuse, R22, PT ;  /* 0x000000160000720c */ /* 0x040fe20003f64070 */
[----:B------:R-:W-:Y:S01]  /*16b0*/  IMAD R23, R0, R23, R24 ;  /* 0x0000001700177224 */ /* 0x000fe200078e0218 */
[----:B------:R-:W-:Y:S01]  /*16c0*/  ISETP.GE.AND P0, PT, R27, RZ, PT ;  /* 0x000000ff1b00720c */ /* 0x000fe20003f06270 */
[----:B------:R-:W-:-:S04]  /*16d0*/  IMAD.HI.U32 R24, R3, R26, RZ ;  /* 0x0000001a03187227 */ /* 0x000fc800078e00ff */
[----:B------:R-:W-:Y:S02]  /*16e0*/  VIADD R31, R2, 0x54 ;  /* 0x00000054021f7836 */ /* 0x000fe40000000000 */
[----:B------:R-:W-:Y:S02]  /*16f0*/  IMAD.MOV R27, RZ, RZ, -R24 ;  /* 0x000000ffff1b7224 */ /* 0x000fe400078e0a18 */
[--C-:B------:R-:W-:Y:S01]  /*1700*/  @!P5 IMAD.IADD R19, R19, 0x1, -R0.reuse ;  /* 0x000000011313d824 */ /* 0x100fe200078e0a00 */
[----:B------:R-:W-:Y:S01]  /*1710*/  ISETP.GE.AND P5, PT, R28, RZ, PT ;  /* 0x000000ff1c00720c */ /* 0x000fe20003fa6270 */
[----:B------:R-:W-:Y:S01]  /*1720*/  @!P2 IMAD.IADD R20, R20, 0x1, -R0 ;  /* 0x000000011414a824 */ /* 0x000fe200078e0a00 */
[----:B------:R-:W-:Y:S01]  /*1730*/  IABS R28, R31 ;  /* 0x0000001f001c7213 */ /* 0x000fe20000000000 */
[C---:B------:R-:W-:Y:S02]  /*1740*/  IMAD R24, R0.reuse, R27, R26 ;  /* 0x0000001b00187224 */ /* 0x040fe400078e021a */
[----:B------:R-:W-:Y:S01]  /*1750*/  @!P6 IMAD.MOV R19, RZ, RZ, -R19 ;  /* 0x000000ffff13e224 */ /* 0x000fe200078e0a13 */
[----:B------:R-:W-:Y:S01]  /*1760*/  ISETP.GT.U32.AND P2, PT, R0, R20, PT ;  /* 0x000000140000720c */ /* 0x000fe20003f44070 */
[----:B------:R-:W-:Y:S01]  /*1770*/  @!P3 IMAD.IADD R22, R22, 0x1, -R0 ;  /* 0x000000011616b824 */ /* 0x000fe200078e0a00 */
[C---:B------:R-:W-:Y:S01]  /*1780*/  ISETP.GT.U32.AND P6, PT, R0.reuse, R23, PT ;  /* 0x000000170000720c */ /* 0x040fe20003fc4070 */
[----:B------:R-:W-:Y:S01]  /*1790*/  IMAD.HI.U32 R25, R3, R28, RZ ;  /* 0x0000001c03197227 */ /* 0x000fe200078e00ff */
[----:B------:R-:W-:-:S03]  /*17a0*/  ISETP.GT.U32.AND P3, PT, R0, R24, PT ;  /* 0x000000180000720c */ /* 0x000fc60003f64070 */
[----:B------:R-:W-:Y:S02]  /*17b0*/  IMAD.MOV R25, RZ, RZ, -R25 ;  /* 0x000000ffff197224 */ /* 0x000fe400078e0a19 */
[----:B------:R-:W-:Y:S02]  /*17c0*/  @!P1 IMAD.IADD R21, R21, 0x1, -R0 ;  /* 0x0000000115159824 */ /* 0x000fe400078e0a00 */
[----:B------:R-:W-:Y:S02]  /*17d0*/  VIADD R32, R2, 0x52 ;  /* 0x0000005202207836 */ /* 0x000fe40000000000 */
[C---:B------:R-:W-:Y:S01]  /*17e0*/  IMAD R25, R0.reuse, R25, R28 ;  /* 0x0000001900197224 */ /* 0x040fe200078e021c */
[----:B------:R-:W-:Y:S01]  /*17f0*/  ISETP.GT.U32.AND P1, PT, R0, R21, PT ;  /* 0x000000150000720c */ /* 0x000fe20003f24070 */
[--C-:B------:R-:W-:Y:S01]  /*1800*/  @!P2 IMAD.IADD R20, R20, 0x1, -R0.reuse ;  /* 0x000000011414a824 */ /* 0x100fe200078e0a00 */
[----:B------:R-:W-:Y:S01]  /*1810*/  ISETP.GE.AND P2, PT, R29, RZ, PT ;  /* 0x000000ff1d00720c */ /* 0x000fe20003f46270 */
[----:B------:R-:W-:Y:S01]  /*1820*/  @!P6 IMAD.IADD R23, R23, 0x1, -R0 ;  /* 0x000000011717e824 */ /* 0x000fe200078e0a00 */
[----:B------:R-:W-:Y:S01]  /*1830*/  IABS R29, R32 ;  /* 0x00000020001d7213 */ /* 0x000fe20000000000 */
[----:B------:R-:W-:Y:S01]  /*1840*/  @!P5 IMAD.MOV R22, RZ, RZ, -R22 ;  /* 0x000000ffff16d224 */ /* 0x000fe200078e0a16 */
[----:B------:R-:W-:Y:S01]  /*1850*/  ISETP.GT.U32.AND P5, PT, R0, R25, PT ;  /* 0x000000190000720c */ /* 0x000fe20003fa4070 */
[----:B------:R-:W-:Y:S01]  /*1860*/  @!P3 IMAD.IADD R24, R24, 0x1, -R0 ;  /* 0x000000011818b824 */ /* 0x000fe200078e0a00 */
[----:B------:R-:W-:Y:S01]  /*1870*/  ISETP.GE.AND P6, PT, R31, RZ, PT ;  /* 0x000000ff1f00720c */ /* 0x000fe20003fc6270 */
[----:B------:R-:W-:Y:S01]  /*1880*/  @!P4 IMAD.MOV R20, RZ, RZ, -R20 ;  /* 0x000000ffff14c224 */ /* 0x000fe200078e0a14 */
[C---:B------:R-:W-:Y:S01]  /*1890*/  ISETP.GT.U32.AND P4, PT, R0.reuse, R23, PT ;  /* 0x000000170000720c */ /* 0x040fe20003f84070 */
[----:B------:R-:W-:Y:S01]  /*18a0*/  IMAD.HI.U32 R26, R3, R29, RZ ;  /* 0x0000001d031a7227 */ /* 0x000fe200078e00ff */
[----:B------:R-:W-:-:S03]  /*18b0*/  ISETP.GT.U32.AND P3, PT, R0, R24, PT ;  /* 0x000000180000720c */ /* 0x000fc60003f64070 */
[----:B------:R-:W-:Y:S02]  /*18c0*/  IMAD.MOV R26, RZ, RZ, -R26 ;  /* 0x000000ffff1a7224 */ /* 0x000fe400078e0a1a */
[--C-:B------:R-:W-:Y:S01]  /*18d0*/  @!P1 IMAD.IADD R21, R21, 0x1, -R0.reuse ;  /* 0x0000000115159824 */ /* 0x100fe200078e0a00 */
[----:B------:R-:W-:Y:S01]  /*18e0*/  ISETP.GE.AND P1, PT, R30, RZ, PT ;  /* 0x000000ff1e00720c */ /* 0x000fe20003f26270 */
[C---:B------:R-:W-:Y:S02]  /*18f0*/  VIADD R27, R2.reuse, 0x50 ;  /* 0x00000050021b7836 */ /* 0x040fe40000000000 */
[----:B------:R-:W-:Y:S02]  /*1900*/  VIADD R28, R2, 0x4e ;  /* 0x0000004e021c7836 */ /* 0x000fe40000000000 */
[----:B------:R-:W-:Y:S02]  /*1910*/  IMAD R26, R0, R26, R29 ;  /* 0x0000001a001a7224 */ /* 0x000fe400078e021d */
[--C-:B------:R-:W-:Y:S01]  /*1920*/  @!P5 IMAD.IADD R25, R25, 0x1, -R0.reuse ;  /* 0x000000011919d824 */ /* 0x100fe200078e0a00 */
[----:B------:R-:W-:Y:S01]  /*1930*/  IABS R30, R28 ;  /* 0x0000001c001e7213 */ /* 0x000fe20000000000 */
[--C-:B------:R-:W-:Y:S01]  /*1940*/  @!P4 IMAD.IADD R23, R23, 0x1, -R0.reuse ;  /* 0x000000011717c824 */ /* 0x100fe200078e0a00 */
[----:B------:R-:W-:Y:S01]  /*1950*/  ISETP.GE.AND P4, PT, R27, RZ, PT ;  /* 0x000000ff1b00720c */ /* 0x000fe20003f86270 */
[----:B------:R-:W-:Y:S01]  /*1960*/  @!P3 IMAD.IADD R24, R24, 0x1, -R0 ;  /* 0x000000011818b824 */ /* 0x000fe200078e0a00 */
[----:B------:R-:W-:Y:S01]  /*1970*/  ISETP.GT.U32.AND P5, PT, R0, R25, PT ;  /* 0x000000190000720c */ /* 0x000fe20003fa4070 */
[----:B------:R-:W-:Y:S01]  /*1980*/  VIADD R31, R2, 0x4c ;  /* 0x0000004c021f7836 */ /* 0x000fe20000000000 */
[----:B------:R-:W-:Y:S01]  /*1990*/  ISETP.GT.U32.AND P3, PT, R0, R26, PT ;  /* 0x0000001a0000720c */ /* 0x000fe20003f64070 */
[----:B------:R-:W-:Y:S01]  /*19a0*/  @!P2 IMAD.MOV R23, RZ, RZ, -R23 ;  /* 0x000000ffff17a224 */ /* 0x000fe200078e0a17 */
[----:B------:R-:W-:Y:S01]  /*19b0*/  IABS R27, R27 ;  /* 0x0000001b001b7213 */ /* 0x000fe20000000000 */
[----:B------:R-:W-:Y:S01]  /*19c0*/  @!P0 IMAD.MOV R21, RZ, RZ, -R21 ;  /* 0x000000ffff158224 */ /* 0x000fe200078e0a15 */
[----:B------:R-:W-:Y:S01]  /*19d0*/  ISETP.GE.AND P2, PT, R28, RZ, PT ;  /* 0x000000ff1c00720c */ /* 0x000fe20003f46270 */
[----:B------:R-:W-:Y:S01]  /*19e0*/  IMAD.HI.U32 R28, R3, R30, RZ ;  /* 0x0000001e031c7227 */ /* 0x000fe200078e00ff */
[----:B------:R-:W-:-:S02]  /*19f0*/  ISETP.GE.AND P0, PT, R32, RZ, PT ;  /* 0x000000ff2000720c */ /* 0x000fc40003f06270 */
[----:B------:R-:W-:Y:S01]  /*1a00*/  IABS R32, R31 ;  /* 0x0000001f00207213 */ /* 0x000fe20000000000 */
[----:B------:R-:W-:Y:S02]  /*1a10*/  IMAD.MOV.U32 R29, RZ, RZ, R27 ;  /* 0x000000ffff1d7224 */ /* 0x000fe400078e001b */
[----:B------:R-:W-:Y:S01]  /*1a20*/  @!P1 IMAD.MOV R24, RZ, RZ, -R24 ;  /* 0x000000ffff189224 */ /* 0x000fe200078e0a18 */
[----:B------:R-:W-:Y:S01]  /*1a30*/  ISETP.GE.AND P1, PT, R31, RZ, PT ;  /* 0x000000ff1f00720c */ /* 0x000fe20003f26270 */
[----:B------:R-:W-:Y:S02]  /*1a40*/  IMAD.MOV R31, RZ, RZ, -R28 ;  /* 0x000000ffff1f7224 */ /* 0x000fe400078e0a1c */
[----:B------:R-:W-:-:S04]  /*1a50*/  IMAD.HI.U32 R27, R3, R29, RZ ;  /* 0x0000001d031b7227 */ /* 0x000fc800078e00ff */
[--C-:B------:R-:W-:Y:S02]  /*1a60*/  @!P5 IMAD.IADD R25, R25, 0x1, -R0.reuse ;  /* 0x000000011919d824 */ /* 0x100fe400078e0a00 */
[----:B------:R-:W-:Y:S02]  /*1a70*/  @!P3 IMAD.IADD R26, R26, 0x1, -R0 ;  /* 0x000000011a1ab824 */ /* 0x000fe400078e0a00 */
[C---:B------:R-:W-:Y:S02]  /*1a80*/  IMAD R28, R0.reuse, R31, R30 ;  /* 0x0000001f001c7224 */ /* 0x040fe400078e021e */
[----:B------:R-:W-:Y:S01]  /*1a90*/  IMAD.MOV R27, RZ, RZ, -R27 ;  /* 0x000000ffff1b7224 */ /* 0x000fe200078e0a1b */
[C---:B------:R-:W-:Y:S01]  /*1aa0*/  ISETP.GT.U32.AND P3, PT, R0.reuse, R26, PT ;  /* 0x0000001a0000720c */ /* 0x040fe20003f64070 */
[----:B------:R-:W-:Y:S01]  /*1ab0*/  @!P6 IMAD.MOV R25, RZ, RZ, -R25 ;  /* 0x000000ffff19e224 */ /* 0x000fe200078e0a19 */
[C---:B------:R-:W-:Y:S01]  /*1ac0*/  ISETP.GT.U32.AND P6, PT, R0.reuse, R28, PT ;  /* 0x0000001c0000720c */ /* 0x040fe20003fc4070 */
[----:B------:R-:W-:-:S02]  /*1ad0*/  IMAD R27, R0, R27, R29 ;  /* 0x0000001b001b7224 */ /* 0x000fc400078e021d */
[----:B------:R-:W-:-:S03]  /*1ae0*/  IMAD.HI.U32 R29, R3, R32, RZ ;  /* 0x00000020031d7227 */ /* 0x000fc600078e00ff */
[----:B------:R-:W-:Y:S01]  /*1af0*/  ISETP.GT.U32.AND P5, PT, R0, R27, PT ;  /* 0x0000001b0000720c */ /* 0x000fe20003fa4070 */
[----:B------:R-:W-:Y:S02]  /*1b00*/  IMAD.MOV R29, RZ, RZ, -R29 ;  /* 0x000000ffff1d7224 */ /* 0x000fe400078e0a1d */
[----:B------:R-:W-:Y:S02]  /*1b10*/  VIADD R33, R2, 0x4a ;  /* 0x0000004a02217836 */ /* 0x000fe40000000000 */
[----:B------:R-:W-:Y:S02]  /*1b20*/  IMAD R29, R0, R29, R32 ;  /* 0x0000001d001d7224 */ /* 0x000fe400078e0220 */
[--C-:B------:R-:W-:Y:S01]  /*1b30*/  @!P3 IMAD.IADD R26, R26, 0x1, -R0.reuse ;  /* 0x000000011a1ab824 */ /* 0x100fe200078e0a00 */
[----:B------:R-:W-:Y:S01]  /*1b40*/  IABS R32, R33 ;  /* 0x0000002100207213 */ /* 0x000fe20000000000 */
[----:B------:R-:W-:Y:S01]  /*1b50*/  @!P6 IMAD.IADD R28, R28, 0x1, -R0 ;  /* 0x000000011c1ce824 */ /* 0x000fe200078e0a00 */
[C---:B------:R-:W-:Y:S01]  /*1b60*/  ISETP.GT.U32.AND P3, PT, R0.reuse, R29, PT ;  /* 0x0000001d0000720c */ /* 0x040fe20003f64070 */
[----:B------:R-:W-:Y:S01]  /*1b70*/  @!P0 IMAD.MOV R26, RZ, RZ, -R26 ;  /* 0x000000ffff1a8224 */ /* 0x000fe200078e0a1a */
[----:B------:R-:W-:Y:S01]  /*1b80*/  ISETP.GE.AND P0, PT, R33, RZ, PT ;  /* 0x000000ff2100720c */ /* 0x000fe20003f06270 */
[----:B------:R-:W-:Y:S01]  /*1b90*/  IMAD.HI.U32 R30, R3, R32, RZ ;  /* 0x00000020031e7227 */ /* 0x000fe200078e00ff */
[----:B------:R-:W-:-:S03]  /*1ba0*/  ISETP.GT.U32.AND P6, PT, R0, R28, PT ;  /* 0x0000001c0000720c */ /* 0x000fc60003fc4070 */
[----:B------:R-:W-:Y:S02]  /*1bb0*/  IMAD.MOV R33, RZ, RZ, -R30 ;  /* 0x000000ffff217224 */ /* 0x000fe400078e0a1e */
[----:B------:R-:W-:Y:S02]  /*1bc0*/  VIADD R36, R2, 0x48 ;  /* 0x0000004802247836 */ /* 0x000fe40000000000 */
[--C-:B------:R-:W-:Y:S02]  /*1bd0*/  @!P5 IMAD.IADD R27, R27, 0x1, -R0.reuse ;  /* 0x000000011b1bd824 */ /* 0x100fe400078e0a00 */
[----:B------:R-:W-:Y:S01]  /*1be0*/  @!P3 IMAD.IADD R29, R29, 0x1, -R0 ;  /* 0x000000011d1db824 */ /* 0x000fe200078e0a00 */
[----:B------:R-:W-:Y:S01]  /*1bf0*/  IABS R34, R36 ;  /* 0x0000002400227213 */ /* 0x000fe20000000000 */
[C---:B------:R-:W-:Y:S01]  /*1c00*/  IMAD R30, R0.reuse, R33, R32 ;  /* 0x00000021001e7224 */ /* 0x040fe200078e0220 */
[----:B------:R-:W-:Y:S01]  /*1c10*/  ISETP.GT.U32.AND P5, PT, R0, R27, PT ;  /* 0x0000001b0000720c */ /* 0x000fe20003fa4070 */
[----:B------:R-:W-:Y:S01]  /*1c20*/  VIADD R37, R2, 0x46 ;  /* 0x0000004602257836 */ /* 0x000fe20000000000 */
[----:B------:R-:W-:Y:S01]  /*1c30*/  ISETP.GT.U32.AND P3, PT, R0, R29, PT ;  /* 0x0000001d0000720c */ /* 0x000fe20003f64070 */
[----:B------:R-:W-:Y:S01]  /*1c40*/  @!P6 IMAD.IADD R28, R28, 0x1, -R0 ;  /* 0x000000011c1ce824 */ /* 0x000fe200078e0a00 */
[----:B------:R-:W-:Y:S01]  /*1c50*/  ISETP.GT.U32.AND P6, PT, R0, R30, PT ;  /* 0x0000001e0000720c */ /* 0x000fe20003fc4070 */
[----:B------:R-:W-:Y:S01]  /*1c60*/  IMAD.HI.U32 R31, R3, R34, RZ ;  /* 0x00000022031f7227 */ /* 0x000fe200078e00ff */
[----:B------:R-:W-:-:S03]  /*1c70*/  IABS R35, R37 ;  /* 0x0000002500237213 */ /* 0x000fc60000000000 */
[----:B------:R-:W-:Y:S02]  /*1c80*/  IMAD.MOV R31, RZ, RZ, -R31 ;  /* 0x000000ffff1f7224 */ /* 0x000fe400078e0a1f */
[----:B------:R-:W-:-:S04]  /*1c90*/  IMAD.HI.U32 R32, R3, R35, RZ ;  /* 0x0000002303207227 */ /* 0x000fc800078e00ff */
[----:B------:R-:W-:Y:S02]  /*1ca0*/  VIADD R33, R2, 0x44 ;  /* 0x0000004402217836 */ /* 0x000fe40000000000 */
[----:B------:R-:W-:Y:S01]  /*1cb0*/  @!P5 IMAD.IADD R27, R27, 0x1, -R0 ;  /* 0x000000011b1bd824 */ /* 0x000fe200078e0a00 */
[----:B------:R-:W-:Y:S01]  /*1cc0*/  ISETP.GE.AND P5, PT, R36, RZ, PT ;  /* 0x000000ff2400720c */ /* 0x000fe20003fa6270 */
[----:B------:R-:W-:Y:S01]  /*1cd0*/  IMAD R31, R0, R31, R34 ;  /* 0x0000001f001f7224 */ /* 0x000fe200078e0222 */
[----:B------:R-:W-:Y:S01]  /*1ce0*/  IABS R34, R33 ;  /* 0x0000002100227213 */ /* 0x000fe20000000000 */
[----:B------:R-:W-:Y:S02]  /*1cf0*/  IMAD.MOV R32, RZ, RZ, -R32 ;  /* 0x000000ffff207224 */ /* 0x000fe400078e0a20 */
[--C-:B------:R-:W-:Y:S02]  /*1d00*/  @!P3 IMAD.IADD R29, R29, 0x1, -R0.reuse ;  /* 0x000000011d1db824 */ /* 0x100fe400078e0a00 */
[----:B------:R-:W-:Y:S01]  /*1d10*/  @!P6 IMAD.IADD R30, R30, 0x1, -R0 ;  /* 0x000000011e1ee824 */ /* 0x000fe200078e0a00 */
[----:B------:R-:W-:Y:S01]  /*1d20*/  ISETP.GE.AND P6, PT, R33, RZ, PT ;  /* 0x000000ff2100720c */ /* 0x000fe20003fc6270 */
[----:B------:R-:W-:Y:S01]  /*1d30*/  @!P4 IMAD.MOV R27, RZ, RZ, -R27 ;  /* 0x000000ffff1bc224 */ /* 0x000fe200078e0a1b */
[C---:B------:R-:W-:Y:S01]  /*1d40*/  ISETP.GT.U32.AND P4, PT, R0.reuse, R31, PT ;  /* 0x0000001f0000720c */ /* 0x040fe20003f84070 */
[----:B------:R-:W-:-:S02]  /*1d50*/  IMAD R32, R0, R32, R35 ;  /* 0x0000002000207224 */ /* 0x000fc400078e0223 */
[----:B------:R-:W-:Y:S01]  /*1d60*/  @!P1 IMAD.MOV R29, RZ, RZ, -R29 ;  /* 0x000000ffff1d9224 */ /* 0x000fe200078e0a1d */
[C---:B------:R-:W-:Y:S01]  /*1d70*/  ISETP.GT.U32.AND P1, PT, R0.reuse, R30, PT ;  /* 0x0000001e0000720c */ /* 0x040fe20003f24070 */
[----:B------:R-:W-:Y:S01]  /*1d80*/  IMAD.HI.U32 R33, R3, R34, RZ ;  /* 0x0000002203217227 */ /* 0x000fe200078e00ff */
[----:B------:R-:W-:-:S03]  /*1d90*/  ISETP.GT.U32.AND P3, PT, R0, R32, PT ;  /* 0x000000200000720c */ /* 0x000fc60003f64070 */
[----:B------:R-:W-:Y:S02]  /*1da0*/  IMAD.MOV R33, RZ, RZ, -R33 ;  /* 0x000000ffff217224 */ /* 0x000fe400078e0a21 */
[----:B------:R-:W-:Y:S02]  /*1db0*/  VIADD R35, R2, 0x42 ;  /* 0x0000004202237836 */ /* 0x000fe40000000000 */
[----:B------:R-:W-:Y:S02]  /*1dc0*/  IMAD R33, R0, R33, R34 ;  /* 0x0000002100217224 */ /* 0x000fe400078e0222 */
[--C-:B------:R-:W-:Y:S02]  /*1dd0*/  @!P4 IMAD.IADD R31, R31, 0x1, -R0.reuse ;  /* 0x000000011f1fc824 */ /* 0x100fe400078e0a00 */
[--C-:B------:R-:W-:Y:S01]  /*1de0*/  @!P1 IMAD.IADD R30, R30, 0x1, -R0.reuse ;  /* 0x000000011e1e9824 */ /* 0x100fe200078e0a00 */
[----:B------:R-:W-:Y:S01]  /*1df0*/  ISETP.GT.U32.AND P1, PT, R0, R33, PT ;  /* 0x000000210000720c */ /* 0x000fe20003f24070 */
[----:B------:R-:W-:Y:S01]  /*1e00*/  @!P3 IMAD.IADD R32, R32, 0x1, -R0 ;  /* 0x000000012020b824 */ /* 0x000fe200078e0a00 */
[----:B------:R-:W-:Y:S01]  /*1e10*/  ISETP.GT.U32.AND P4, PT, R0, R31, PT ;  /* 0x0000001f0000720c */ /* 0x000fe20003f84070 */
[----:B------:R-:W-:-:S02]  /*1e20*/  VIADD R39, R2, 0x40 ;  /* 0x0000004002277836 */ /* 0x000fc40000000000 */
[----:B------:R-:W-:Y:S01]  /*1e30*/  @!P2 IMAD.MOV R28, RZ, RZ, -R28 ;  /* 0x000000ffff1ca224 */ /* 0x000fe200078e0a1c */
[----:B------:R-:W-:Y:S01]  /*1e40*/  ISETP.GT.U32.AND P3, PT, R0, R32, PT ;  /* 0x000000200000720c */ /* 0x000fe20003f64070 */
[----:B------:R-:W-:Y:S01]  /*1e50*/  @!P0 IMAD.MOV R30, RZ, RZ, -R30 ;  /* 0x000000ffff1e8224 */ /* 0x000fe200078e0a1e */
[----:B------:R-:W-:Y:S01]  /*1e60*/  ISETP.GE.AND P2, PT, R37, RZ, PT ;  /* 0x000000ff2500720c */ /* 0x000fe20003f46270 */
[C---:B------:R-:W-:Y:S01]  /*1e70*/  VIADD R42, R2.reuse, 0x3e ;  /* 0x0000003e022a7836 */ /* 0x040fe20000000000 */
[----:B------:R-:W-:Y:S01]  /*1e80*/  IABS R37, R35 ;  /* 0x0000002300257213 */ /* 0x000fe20000000000 */
[----:B------:R-:W-:Y:S01]  /*1e90*/  VIADD R58, R2, 0x3a ;  /* 0x0000003a023a7836 */ /* 0x000fe20000000000 */
[----:B------:R-:W-:Y:S01]  /*1ea0*/  IABS R38, R39 ;  /* 0x0000002700267213 */ /* 0x000fe20000000000 */
[--C-:B------:R-:W-:Y:S01]  /*1eb0*/  @!P1 IMAD.IADD R33, R33, 0x1, -R0.reuse ;  /* 0x0000000121219824 */ /* 0x100fe200078e0a00 */
[----:B------:R-:W-:Y:S01]  /*1ec0*/  IABS R40, R42 ;  /* 0x0000002a00287213 */ /* 0x000fe20000000000 */
[----:B------:R-:W-:Y:S01]  /*1ed0*/  @!P4 IMAD.IADD R31, R31, 0x1, -R0 ;  /* 0x000000011f1fc824 */ /* 0x000fe200078e0a00 */
[----:B------:R-:W-:Y:S01]  /*1ee0*/  ISETP.GE.AND P4, PT, R35, RZ, PT ;  /* 0x000000ff2300720c */ /* 0x000fe20003f86270 */
[----:B------:R-:W-:Y:S01]  /*1ef0*/  IMAD.HI.U32 R34, R3, R37, RZ ;  /* 0x0000002503227227 */ /* 0x000fe200078e00ff */
[----:B------:R-:W-:-:S02]  /*1f00*/  ISETP.GT.U32.AND P0, PT, R0, R33, PT ;  /* 0x000000210000720c */ /* 0x000fc40003f04070 */
[----:B------:R-:W-:Y:S01]  /*1f10*/  ISETP.GE.AND P1, PT, R42, RZ, PT ;  /* 0x000000ff2a00720c */ /* 0x000fe20003f26270 */
[----:B------:R-:W-:Y:S01]  /*1f20*/  IMAD.HI.U32 R35, R3, R38, RZ ;  /* 0x0000002603237227 */ /* 0x000fe200078e00ff */
[----:B------:R-:W-:-:S03]  /*1f30*/  IABS R42, R58 ;  /* 0x0000003a002a7213 */ /* 0x000fc60000000000 */
[----:B------:R-:W-:Y:S01]  /*1f40*/  @!P3 IMAD.IADD R32, R32, 0x1, -R0 ;  /* 0x000000012020b824 */ /* 0x000fe200078e0a00 */
[----:B------:R-:W-:Y:S01]  /*1f50*/  ISETP.GE.AND P3, PT, R39, RZ, PT ;  /* 0x000000ff2700720c */ /* 0x000fe20003f66270 */
[----:B------:R-:W-:Y:S02]  /*1f60*/  IMAD.MOV R34, RZ, RZ, -R34 ;  /* 0x000000ffff227224 */ /* 0x000fe400078e0a22 */
[----:B------:R-:W-:Y:S02]  /*1f70*/  IMAD.MOV R39, RZ, RZ, -R35 ;  /* 0x000000ffff277224 */ /* 0x000fe400078e0a23 */
[C---:B------:R-:W-:Y:S02]  /*1f80*/  IMAD R35, R0.reuse, R34, R37 ;  /* 0x0000002200237224 */ /* 0x040fe400078e0225 */
[----:B------:R-:W-:Y:S02]  /*1f90*/  IMAD R34, R0, R39, R38 ;  /* 0x0000002700227224 */ /* 0x000fe400078e0226 */
[----:B------:R-:W-:-:S02]  /*1fa0*/  @!P0 IMAD.IADD R33, R33, 0x1, -R0 ;  /* 0x0000000121218824 */ /* 0x000fc400078e0a00 */
[----:B------:R-:W-:Y:S01]  /*1fb0*/  IMAD.HI.U32 R36, R3, R40, RZ ;  /* 0x0000002803247227 */ /* 0x000fe200078e00ff */
[----:B------:R-:W-:-:S03]  /*1fc0*/  ISETP.GT.U32.AND P0, PT, R0, R34, PT ;  /* 0x000000220000720c */ /* 0x000fc60003f04070 */
[----:B------:R-:W-:Y:S02]  /*1fd0*/  IMAD.MOV R41, RZ, RZ, -R36 ;  /* 0x000000ffff297224 */ /* 0x000fe400078e0a24 */
[----:B------:R-:W-:Y:S02]  /*1fe0*/  VIADD R37, R2, 0x3c ;  /* 0x0000003c02257836 */ /* 0x000fe40000000000 */
[C---:B------:R-:W-:Y:S02]  /*1ff0*/  IMAD R36, R0.reuse, R41, R40 ;  /* 0x0000002900247224 */ /* 0x040fe400078e0228 */
[----:B------:R-:W-:Y:S01]  /*2000*/  @!P5 IMAD.MOV R31, RZ, RZ, -R31 ;  /* 0x000000ffff1fd224 */ /* 0x000fe200078e0a1f */
[----:B------:R-:W-:Y:S01]  /*2010*/  ISETP.GT.U32.AND P5, PT, R0, R35, PT ;  /* 0x000000230000720c */ /* 0x000fe20003fa4070 */
[----:B------:R-:W-:Y:S01]  /*2020*/  @!P2 IMAD.MOV R32, RZ, RZ, -R32 ;  /* 0x000000ffff20a224 */ /* 0x000fe200078e0a20 */
[----:B------:R-:W-:Y:S01]  /*2030*/  IABS R41, R37 ;  /* 0x0000002500297213 */ /* 0x000fe20000000000 */
[----:B------:R-:W-:Y:S01]  /*2040*/  @!P0 IMAD.IADD R34, R34, 0x1, -R0 ;  /* 0x0000000122228824 */ /* 0x000fe200078e0a00 */
[----:B------:R-:W-:Y:S01]  /*2050*/  ISETP.GE.AND P2, PT, R37, RZ, PT ;  /* 0x000000ff2500720c */ /* 0x000fe20003f46270 */
[----:B------:R-:W-:Y:S01]  /*2060*/  @!P6 IMAD.MOV R33, RZ, RZ, -R33 ;  /* 0x000000ffff21e224 */ /* 0x000fe200078e0a21 */
[C---:B------:R-:W-:Y:S01]  /*2070*/  ISETP.GT.U32.AND P6, PT, R0.reuse, R36, PT ;  /* 0x000000240000720c */ /* 0x040fe20003fc4070 */
[----:B------:R-:W-:Y:S01]  /*2080*/  IMAD.HI.U32 R37, R3, R41, RZ ;  /* 0x0000002903257227 */ /* 0x000fe200078e00ff */
[----:B------:R-:W-:-:S03]  /*2090*/  ISETP.GT.U32.AND P0, PT, R0, R34, PT ;  /* 0x000000220000720c */ /* 0x000fc60003f04070 */
[----:B------:R-:W-:Y:S02]  /*20a0*/  IMAD.MOV R37, RZ, RZ, -R37 ;  /* 0x000000ffff257224 */ /* 0x000fe400078e0a25 */
[----:B------:R-:W-:Y:S02]  /*20b0*/  @!P5 IMAD.IADD R35, R35, 0x1, -R0 ;  /* 0x000000012323d824 */ /* 0x000fe400078e0a00 */
[C---:B------:R-:W-:Y:S02]  /*20c0*/  IMAD R37, R0.reuse, R37, R41 ;  /* 0x0000002500257224 */ /* 0x040fe400078e0229 */
[----:B------:R-:W-:Y:S01]  /*20d0*/  IMAD.HI.U32 R38, R3, R42, RZ ;  /* 0x0000002a03267227 */ /* 0x000fe200078e00ff */
[----:B------:R-:W-:-:S03]  /*20e0*/  ISETP.GT.U32.AND P5, PT, R0, R35, PT ;  /* 0x000000230000720c */ /* 0x000fc60003fa4070 */
[----:B------:R-:W-:Y:S01]  /*20f0*/  @!P0 IMAD.IADD R34, R34, 0x1, -R0 ;  /* 0x0000000122228824 */ /* 0x000fe200078e0a00 */
[----:B------:R-:W-:Y:S01]  /*2100*/  ISETP.GT.U32.AND P0, PT, R0, R37, PT ;  /* 0x000000250000720c */ /* 0x000fe20003f04070 */
[----:B------:R-:W-:Y:S02]  /*2110*/  IMAD.MOV R43, RZ, RZ, -R38 ;  /* 0x000000ffff2b7224 */ /* 0x000fe400078e0a26 */
[----:B------:R-:W-:Y:S02]  /*2120*/  VIADD R60, R2, 0x38 ;  /* 0x00000038023c7836 */ /* 0x000fe40000000000 */
[----:B------:R-:W-:Y:S02]  /*2130*/  IMAD R38, R0, R43, R42 ;  /* 0x0000002b00267224 */ /* 0x000fe400078e022a */
[----:B------:R-:W-:Y:S01]  /*2140*/  VIADD R62, R2, 0x34 ;  /* 0x00000034023e7836 */ /* 0x000fe20000000000 */
[----:B------:R-:W-:Y:S01]  /*2150*/  IABS R55, R60 ;  /* 0x0000003c00377213 */ /* 0x000fe20000000000 */
[--C-:B------:R-:W-:Y:S01]  /*2160*/  @!P6 IMAD.IADD R36, R36, 0x1, -R0.reuse ;  /* 0x000000012424e824 */ /* 0x100fe200078e0a00 */
[C---:B------:R-:W-:Y:S01]  /*2170*/  ISETP.GT.U32.AND P6, PT, R0.reuse, R38, PT ;  /* 0x000000260000720c */ /* 0x040fe20003fc4070 */
[--C-:B------:R-:W-:Y:S01]  /*2180*/  @!P5 IMAD.IADD R35, R35, 0x1, -R0.reuse ;  /* 0x000000012323d824 */ /* 0x100fe200078e0a00 */
[----:B------:R-:W-:Y:S01]  /*2190*/  IABS R43, R62 ;  /* 0x0000003e002b7213 */ /* 0x000fe20000000000 */
[----:B------:R-:W-:Y:S01]  /*21a0*/  @!P0 IMAD.IADD R37, R37, 0x1, -R0 ;  /* 0x0000000125258824 */ /* 0x000fe200078e0a00 */
[----:B------:R-:W-:Y:S01]  /*21b0*/  ISETP.GT.U32.AND P0, PT, R0, R36, PT ;  /* 0x000000240000720c */ /* 0x000fe20003f04070 */
[----:B------:R-:W-:Y:S01]  /*21c0*/  IMAD.HI.U32 R39, R3, R55, RZ ;  /* 0x0000003703277227 */ /* 0x000fe200078e00ff */
[----:B------:R-:W-:-:S03]  /*21d0*/  ISETP.GE.AND P5, PT, R58, RZ, PT ;  /* 0x000000ff3a00720c */ /* 0x000fc60003fa6270 */
[----:B------:R-:W-:Y:S01]  /*21e0*/  @!P4 IMAD.MOV R35, RZ, RZ, -R35 ;  /* 0x000000ffff23c224 */ /* 0x000fe200078e0a23 */
[----:B------:R-:W-:Y:S01]  /*21f0*/  ISETP.GT.U32.AND P4, PT, R0, R37, PT ;  /* 0x000000250000720c */ /* 0x000fe20003f84070 */
[C---:B------:R-:W-:Y:S02]  /*2200*/  VIADD R61, R2.reuse, 0x36 ;  /* 0x00000036023d7836 */ /* 0x040fe40000000000 */
[----:B------:R-:W-:Y:S02]  /*2210*/  IMAD.MOV R39, RZ, RZ, -R39 ;  /* 0x000000ffff277224 */ /* 0x000fe400078e0a27 */
[----:B------:R-:W-:Y:S01]  /*2220*/  VIADD R63, R2, 0x32 ;  /* 0x00000032023f7836 */ /* 0x000fe20000000000 */
[----:B------:R-:W-:Y:S01]  /*2230*/  IABS R56, R61 ;  /* 0x0000003d00387213 */ /* 0x000fe20000000000 */
[----:B------:R-:W-:-:S04]  /*2240*/  IMAD.HI.U32 R41, R3, R43, RZ ;  /* 0x0000002b03297227 */ /* 0x000fc800078e00ff */
[----:B------:R-:W-:Y:S01]  /*2250*/  IMAD R39, R0, R39, R55 ;  /* 0x0000002700277224 */ /* 0x000fe200078e0237 */
[----:B------:R-:W-:Y:S01]  /*2260*/  IABS R55, R63 ;  /* 0x0000003f00377213 */ /* 0x000fe20000000000 */
[----:B------:R-:W-:Y:S02]  /*2270*/  IMAD.MOV R41, RZ, RZ, -R41 ;  /* 0x000000ffff297224 */ /* 0x000fe400078e0a29 */
[----:B------:R-:W-:Y:S02]  /*2280*/  @!P6 IMAD.IADD R38, R38, 0x1, -R0 ;  /* 0x000000012626e824 */ /* 0x000fe400078e0a00 */
[----:B------:R-:W-:Y:S01]  /*2290*/  @!P3 IMAD.MOV R34, RZ, RZ, -R34 ;  /* 0x000000ffff22b224 */ /* 0x000fe200078e0a22 */
[C---:B------:R-:W-:Y:S01]  /*22a0*/  ISETP.GT.U32.AND P3, PT, R0.reuse, R39, PT ;  /* 0x000000270000720c */ /* 0x040fe20003f64070 */
[C---:B------:R-:W-:Y:S01]  /*22b0*/  IMAD R41, R0.reuse, R41, R43 ;  /* 0x0000002900297224 */ /* 0x040fe200078e022b */
[----:B------:R-:W-:Y:S01]  /*22c0*/  ISETP.GT.U32.AND P6, PT, R0, R38, PT ;  /* 0x000000260000720c */ /* 0x000fe20003fc4070 */
[----:B------:R-:W-:-:S04]  /*22d0*/  IMAD.HI.U32 R40, R3, R56, RZ ;  /* 0x0000003803287227 */ /* 0x000fc800078e00ff */
[----:B------:R-:W-:-:S04]  /*22e0*/  IMAD.HI.U32 R42, R3, R55, RZ ;  /* 0x00000037032a7227 */ /* 0x000fc800078e00ff */
[----:B------:R-:W-:Y:S01]  /*22f0*/  @!P4 IMAD.IADD R37, R37, 0x1, -R0 ;  /* 0x000000012525c824 */ /* 0x000fe200078e0a00 */
[C---:B------:R-:W-:Y:S01]  /*2300*/  ISETP.GT.U32.AND P4, PT, R0.reuse, R41, PT ;  /* 0x000000290000720c */ /* 0x040fe20003f84070 */
[----:B------:R-:W-:Y:S02]  /*2310*/  IMAD.MOV R59, RZ, RZ, -R40 ;  /* 0x000000ffff3b7224 */ /* 0x000fe400078e0a28 */
[----:B------:R-:W-:Y:S02]  /*2320*/  IMAD.MOV R42, RZ, RZ, -R42 ;  /* 0x000000ffff2a7224 */ /* 0x000fe400078e0a2a */
[----:B------:R-:W-:Y:S02]  /*2330*/  IMAD R40, R0, R59, R56 ;  /* 0x0000003b00287224 */ /* 0x000fe400078e0238 */
[----:B------:R-:W-:Y:S02]  /*2340*/  VIADD R64, R2, 0x30 ;  /* 0x0000003002407836 */ /* 0x000fe40000000000 */
[----:B------:R-:W-:-:S02]  /*2350*/  IMAD R42, R0, R42, R55 ;  /* 0x0000002a002a7224 */ /* 0x000fc400078e0237 */
[--C-:B------:R-:W-:Y:S01]  /*2360*/  @!P0 IMAD.IADD R36, R36, 0x1, -R0.reuse ;  /* 0x0000000124248824 */ /* 0x100fe200078e0a00 */
[----:B------:R-:W-:Y:S01]  /*2370*/  ISETP.GT.U32.AND P0, PT, R0, R40, PT ;  /* 0x000000280000720c */ /* 0x000fe20003f04070 */
[----:B------:R-:W-:Y:S01]  /*2380*/  VIADD R65, R2, 0x2e ;  /* 0x0000002e02417836 */ /* 0x000fe20000000000 */
[----:B------:R-:W-:Y:S01]  /*2390*/  IABS R56, R64 ;  /* 0x0000004000387213 */ /* 0x000fe20000000000 */
[--C-:B------:R-:W-:Y:S01]  /*23a0*/  @!P3 IMAD.IADD R39, R39, 0x1, -R0.reuse ;  /* 0x000000012727b824 */ /* 0x100fe200078e0a00 */
[----:B------:R-:W-:Y:S01]  /*23b0*/  ISETP.GT.U32.AND P3, PT, R0, R42, PT ;  /* 0x0000002a0000720c */ /* 0x000fe20003f64070 */
[--C-:B------:R-:W-:Y:S01]  /*23c0*/  @!P6 IMAD.IADD R38, R38, 0x1, -R0.reuse ;  /* 0x000000012626e824 */ /* 0x100fe200078e0a00 */
[----:B------:R-:W-:Y:S01]  /*23d0*/  ISETP.GE.AND P6, PT, R60, RZ, PT ;  /* 0x000000ff3c00720c */ /* 0x000fe20003fc6270 */
[----:B------:R-:W-:Y:S01]  /*23e0*/  @!P4 IMAD.IADD R41, R41, 0x1, -R0 ;  /* 0x000000012929c824 */ /* 0x000fe200078e0a00 */
[----:B------:R-:W-:Y:S01]  /*23f0*/  IABS R58, R65 ;  /* 0x00000041003a7213 */ /* 0x000fe20000000000 */
[----:B------:R-:W-:Y:S01]  /*2400*/  VIADD R60, R2, 0x2c ;  /* 0x0000002c023c7836 */ /* 0x000fe20000000000 */
[----:B------:R-:W-:Y:S01]  /*2410*/  ISETP.GT.U32.AND P4, PT, R0, R39, PT ;  /* 0x000000270000720c */ /* 0x000fe20003f84070 */
[----:B------:R-:W-:-:S03]  /*2420*/  IMAD.HI.U32 R43, R3, R56, RZ ;  /* 0x00000038032b7227 */ /* 0x000fc600078e00ff */
[----:B------:R-:W-:Y:S01]  /*2430*/  IABS R59, R60 ;  /* 0x0000003c003b7213 */ /* 0x000fe20000000000 */
[----:B------:R-:W-:-:S04]  /*2440*/  IMAD.HI.U32 R55, R3, R58, RZ ;  /* 0x0000003a03377227 */ /* 0x000fc800078e00ff */
[----:B------:R-:W-:Y:S02]  /*2450*/  IMAD.MOV R43, RZ, RZ, -R43 ;  /* 0x000000ffff2b7224 */ /* 0x000fe400078e0a2b */
[----:B------:R-:W-:Y:S02]  /*2460*/  VIADD R66, R2, 0x2a ;  /* 0x0000002a02427836 */ /* 0x000fe40000000000 */
[----:B------:R-:W-:Y:S01]  /*2470*/  @!P0 IMAD.IADD R40, R40, 0x1, -R0 ;  /* 0x0000000128288824 */ /* 0x000fe200078e0a00 */
[----:B------:R-:W-:Y:S01]  /*2480*/  ISETP.GE.AND P0, PT, R61, RZ, PT ;  /* 0x000000ff3d00720c */ /* 0x000fe20003f06270 */
[----:B------:R-:W-:Y:S01]  /*2490*/  IMAD.MOV R55, RZ, RZ, -R55 ;  /* 0x000000ffff377224 */ /* 0x000fe200078e0a37 */
[----:B------:R-:W-:Y:S01]  /*24a0*/  IABS R61, R66 ;  /* 0x00000042003d7213 */ /* 0x000fe20000000000 */
[----:B------:R-:W-:Y:S02]  /*24b0*/  IMAD R43, R0, R43, R56 ;  /* 0x0000002b002b7224 */ /* 0x000fe400078e0238 */
[----:B------:R-:W-:Y:S01]  /*24c0*/  @!P3 IMAD.IADD R42, R42, 0x1, -R0 ;  /* 0x000000012a2ab824 */ /* 0x000fe200078e0a00 */
[----:B------:R-:W-:Y:S01]  /*24d0*/  ISETP.GT.U32.AND P3, PT, R0, R41, PT ;  /* 0x000000290000720c */ /* 0x000fe20003f64070 */
[----:B------:R-:W-:-:S04]  /*24e0*/  IMAD.HI.U32 R56, R3, R59, RZ ;  /* 0x0000003b03387227 */ /* 0x000fc800078e00ff */
[----:B------:R-:W-:Y:S02]  /*24f0*/  IMAD R55, R0, R55, R58 ;  /* 0x0000003700377224 */ /* 0x000fe400078e023a */
[----:B------:R-:W-:Y:S01]  /*2500*/  @!P4 IMAD.IADD R39, R39, 0x1, -R0 ;  /* 0x000000012727c824 */ /* 0x000fe200078e0a00 */
[----:B------:R-:W-:Y:S01]  /*2510*/  ISETP.GE.AND P4, PT, R62, RZ, PT ;  /* 0x000000ff3e00720c */ /* 0x000fe20003f86270 */
[----:B------:R-:W-:Y:S02]  /*2520*/  IMAD.MOV R58, RZ, RZ, -R56 ;  /* 0x000000ffff3a7224 */ /* 0x000fe400078e0a38 */
[----:B------:R-:W-:Y:S01]  /*2530*/  @!P1 IMAD.MOV R36, RZ, RZ, -R36 ;  /* 0x000000ffff249224 */ /* 0x000fe200078e0a24 */
[----:B------:R-:W-:Y:S01]  /*2540*/  ISETP.GT.U32.AND P1, PT, R0, R40, PT ;  /* 0x000000280000720c */ /* 0x000fe20003f24070 */
[----:B------:R-:W-:-:S04]  /*2550*/  IMAD.HI.U32 R56, R3, R61, RZ ;  /* 0x0000003d03387227 */ /* 0x000fc800078e00ff */
[C---:B------:R-:W-:Y:S02]  /*2560*/  IMAD R59, R0.reuse, R58, R59 ;  /* 0x0000003a003b7224 */ /* 0x040fe400078e023b */
[----:B------:R-:W-:Y:S02]  /*2570*/  IMAD.MOV R56, RZ, RZ, -R56 ;  /* 0x000000ffff387224 */ /* 0x000fe400078e0a38 */
[----:B------:R-:W-:Y:S01]  /*2580*/  @!P3 IMAD.IADD R41, R41, 0x1, -R0 ;  /* 0x000000012929b824 */ /* 0x000fe200078e0a00 */
[----:B------:R-:W-:Y:S01]  /*2590*/  ISETP.GE.AND P3, PT, R63, RZ, PT ;  /* 0x000000ff3f00720c */ /* 0x000fe20003f66270 */
[----:B------:R-:W-:Y:S01]  /*25a0*/  @!P6 IMAD.MOV R39, RZ, RZ, -R39 ;  /* 0x000000ffff27e224 */ /* 0x000fe200078e0a27 */
[C---:B------:R-:W-:Y:S01]  /*25b0*/  ISETP.GT.U32.AND P6, PT, R0.reuse, R59, PT ;  /* 0x0000003b0000720c */ /* 0x040fe20003fc4070 */
[C---:B------:R-:W-:Y:S02]  /*25c0*/  IMAD R61, R0.reuse, R56, R61 ;  /* 0x00000038003d7224 */ /* 0x040fe400078e023d */
[----:B------:R-:W-:Y:S01]  /*25d0*/  @!P5 IMAD.MOV R38, RZ, RZ, -R38 ;  /* 0x000000ffff26d224 */ /* 0x000fe200078e0a26 */
[C---:B------:R-:W-:Y:S01]  /*25e0*/  ISETP.GT.U32.AND P5, PT, R0.reuse, R43, PT ;  /* 0x0000002b0000720c */ /* 0x040fe20003fa4070 */
[----:B------:R-:W-:Y:S01]  /*25f0*/  @!P2 IMAD.MOV R37, RZ, RZ, -R37 ;  /* 0x000000ffff25a224 */ /* 0x000fe200078e0a25 */
[C---:B------:R-:W-:Y:S01]  /*2600*/  ISETP.GT.U32.AND P2, PT, R0.reuse, R42, PT ;  /* 0x0000002a0000720c */ /* 0x040fe20003f44070 */
[----:B------:R-:W-:Y:S01]  /*2610*/  @!P4 IMAD.MOV R41, RZ, RZ, -R41 ;  /* 0x000000ffff29c224 */ /* 0x000fe200078e0a29 */
[----:B------:R-:W-:Y:S01]  /*2620*/  ISETP.GT.U32.AND P4, PT, R0, R61, PT ;  /* 0x0000003d0000720c */ /* 0x000fe20003f84070 */
[----:B------:R-:W-:-:S02]  /*2630*/  VIADD R62, R2, 0x28 ;  /* 0x00000028023e7836 */ /* 0x000fc40000000000 */
[--C-:B------:R-:W-:Y:S01]  /*2640*/  @!P1 IMAD.IADD R40, R40, 0x1, -R0.reuse ;  /* 0x0000000128289824 */ /* 0x100fe200078e0a00 */
[----:B------:R-:W-:Y:S01]  /*2650*/  ISETP.GT.U32.AND P1, PT, R0, R55, PT ;  /* 0x000000370000720c */ /* 0x000fe20003f24070 */
[----:B------:R-:W-:Y:S01]  /*2660*/  VIADD R58, R2, 0x26 ;  /* 0x00000026023a7836 */ /* 0x000fe20000000000 */
[----:B------:R-:W-:Y:S01]  /*2670*/  IABS R63, R62 ;  /* 0x0000003e003f7213 */ /* 0x000fe20000000000 */
[--C-:B------:R-:W-:Y:S02]  /*2680*/  @!P6 IMAD.IADD R59, R59, 0x1, -R0.reuse ;  /* 0x000000013b3be824 */ /* 0x100fe400078e0a00 */
[--C-:B------:R-:W-:Y:S01]  /*2690*/  @!P5 IMAD.IADD R43, R43, 0x1, -R0.reuse ;  /* 0x000000012b2bd824 */ /* 0x100fe200078e0a00 */
[----:B------:R-:W-:Y:S01]  /*26a0*/  ISETP.GE.AND P5, PT, R65, RZ, PT ;  /* 0x000000ff4100720c */ /* 0x000fe20003fa6270 */
[----:B------:R-:W-:Y:S01]  /*26b0*/  IMAD.HI.U32 R56, R3, R63, RZ ;  /* 0x0000003f03387227 */ /* 0x000fe200078e00ff */
[----:B------:R-:W-:Y:S02]  /*26c0*/  IABS R65, R58 ;  /* 0x0000003a00417213 */ /* 0x000fe40000000000 */
[----:B------:R-:W-:Y:S01]  /*26d0*/  ISETP.GE.AND P6, PT, R58, RZ, PT ;  /* 0x000000ff3a00720c */ /* 0x000fe20003fc6270 */
[--C-:B------:R-:W-:Y:S01]  /*26e0*/  @!P2 IMAD.IADD R42, R42, 0x1, -R0.reuse ;  /* 0x000000012a2aa824 */ /* 0x100fe200078e0a00 */
[----:B------:R-:W-:Y:S01]  /*26f0*/  ISETP.GE.AND P2, PT, R64, RZ, PT ;  /* 0x000000ff4000720c */ /* 0x000fe20003f46270 */
[----:B------:R-:W-:Y:S01]  /*2700*/  @!P4 IMAD.IADD R61, R61, 0x1, -R0 ;  /* 0x000000013d3dc824 */ /* 0x000fe200078e0a00 */
[----:B------:R-:W-:Y:S01]  /*2710*/  ISETP.GT.U32.AND P4, PT, R0, R59, PT ;  /* 0x0000003b0000720c */ /* 0x000fe20003f84070 */
[----:B------:R-:W-:-:S02]  /*2720*/  IMAD.MOV R56, RZ, RZ, -R56 ;  /* 0x000000ffff387224 */ /* 0x000fc400078e0a38 */
[----:B------:R-:W-:Y:S01]  /*2730*/  @!P1 IMAD.IADD R55, R55, 0x1, -R0 ;  /* 0x0000000137379824 */ /* 0x000fe200078e0a00 */
[----:B------:R-:W-:Y:S01]  /*2740*/  ISETP.GT.U32.AND P1, PT, R0, R43, PT ;  /* 0x0000002b0000720c */ /* 0x000fe20003f24070 */
[----:B------:R-:W-:Y:S01]  /*2750*/  @!P3 IMAD.MOV R42, RZ, RZ, -R42 ;  /* 0x000000ffff2ab224 */ /* 0x000fe200078e0a2a */
[----:B------:R-:W-:Y:S01]  /*2760*/  ISETP.GE.AND P3, PT, R60, RZ, PT ;  /* 0x000000ff3c00720c */ /* 0x000fe20003f66270 */
[----:B------:R-:W-:Y:S02]  /*2770*/  IMAD R63, R0, R56, R63 ;  /* 0x00000038003f7224 */ /* 0x000fe400078e023f */
[----:B------:R-:W-:-:S04]  /*2780*/  IMAD.HI.U32 R56, R3, R65, RZ ;  /* 0x0000004103387227 */ /* 0x000fc800078e00ff */
[----:B------:R-:W-:Y:S02]  /*2790*/  IMAD.MOV R56, RZ, RZ, -R56 ;  /* 0x000000ffff387224 */ /* 0x000fe400078e0a38 */
[----:B------:R-:W-:Y:S01]  /*27a0*/  @!P0 IMAD.MOV R40, RZ, RZ, -R40 ;  /* 0x000000ffff288224 */ /* 0x000fe200078e0a28 */
[C---:B------:R-:W-:Y:S01]  /*27b0*/  ISETP.GT.U32.AND P0, PT, R0.reuse, R55, PT ;  /* 0x000000370000720c */ /* 0x040fe20003f04070 */
[--C-:B------:R-:W-:Y:S01]  /*27c0*/  @!P4 IMAD.IADD R59, R59, 0x1, -R0.reuse ;  /* 0x000000013b3bc824 */ /* 0x100fe200078e0a00 */
[C---:B------:R-:W-:Y:S01]  /*27d0*/  ISETP.GT.U32.AND P4, PT, R0.reuse, R63, PT ;  /* 0x0000003f0000720c */ /* 0x040fe20003f84070 */
[----:B------:R-:W-:Y:S02]  /*27e0*/  IMAD R65, R0, R56, R65 ;  /* 0x0000003800417224 */ /* 0x000fe400078e0241 */
[----:B------:R-:W-:Y:S01]  /*27f0*/  @!P1 IMAD.IADD R43, R43, 0x1, -R0 ;  /* 0x000000012b2b9824 */ /* 0x000fe200078e0a00 */
[----:B------:R-:W-:Y:S01]  /*2800*/  ISETP.GE.AND P1, PT, R66, RZ, PT ;  /* 0x000000ff4200720c */ /* 0x000fe20003f26270 */
[----:B------:R-:W-:Y:S01]  /*2810*/  @!P3 IMAD.MOV R59, RZ, RZ, -R59 ;  /* 0x000000ffff3bb224 */ /* 0x000fe200078e0a3b */
[C---:B------:R-:W-:Y:S01]  /*2820*/  ISETP.GT.U32.AND P3, PT, R0.reuse, R65, PT ;  /* 0x000000410000720c */ /* 0x040fe20003f64070 */
[----:B------:R-:W-:Y:S01]  /*2830*/  @!P2 IMAD.MOV R43, RZ, RZ, -R43 ;  /* 0x000000ffff2ba224 */ /* 0x000fe200078e0a2b */
[----:B------:R-:W-:Y:S01]  /*2840*/  ISETP.GT.U32.AND P2, PT, R0, R61, PT ;  /* 0x0000003d0000720c */ /* 0x000fe20003f44070 */
[----:B------:R-:W-:-:S02]  /*2850*/  VIADD R58, R2, 0x24 ;  /* 0x00000024023a7836 */ /* 0x000fc40000000000 */
[--C-:B------:R-:W-:Y:S01]  /*2860*/  @!P0 IMAD.IADD R55, R55, 0x1, -R0.reuse ;  /* 0x0000000137378824 */ /* 0x100fe200078e0a00 */
[----:B------:R-:W-:Y:S01]  /*2870*/  ISETP.GE.AND P0, PT, R62, RZ, PT ;  /* 0x000000ff3e00720c */ /* 0x000fe20003f06270 */
[C---:B------:R-:W-:Y:S01]  /*2880*/  VIADD R62, R2.reuse, 0x20 ;  /* 0x00000020023e7836 */ /* 0x040fe20000000000 */
[----:B------:R-:W-:Y:S01]  /*2890*/  IABS R67, R58 ;  /* 0x0000003a00437213 */ /* 0x000fe20000000000 */
[C---:B------:R-:W-:Y:S02]  /*28a0*/  VIADD R60, R2.reuse, 0x22 ;  /* 0x00000022023c7836 */ /* 0x040fe40000000000 */
[----:B------:R-:W-:Y:S01]  /*28b0*/  VIADD R64, R2, 0x1e ;  /* 0x0000001e02407836 */ /* 0x000fe20000000000 */
[----:B------:R-:W-:Y:S01]  /*28c0*/  IABS R71, R62 ;  /* 0x0000003e00477213 */ /* 0x000fe20000000000 */
[----:B------:R-:W-:Y:S01]  /*28d0*/  IMAD.HI.U32 R56, R3, R67, RZ ;  /* 0x0000004303387227 */ /* 0x000fe200078e00ff */
[----:B------:R-:W-:Y:S02]  /*28e0*/  IABS R69, R60 ;  /* 0x0000003c00457213 */ /* 0x000fe40000000000 */
[----:B------:R-:W-:Y:S01]  /*28f0*/  IABS R73, R64 ;  /* 0x0000004000497213 */ /* 0x000fe20000000000 */
[----:B------:R-:W-:-:S02]  /*2900*/  @!P3 IMAD.IADD R65, R65, 0x1, -R0 ;  /* 0x000000014141b824 */ /* 0x000fc400078e0a00 */
[----:B------:R-:W-:Y:S01]  /*2910*/  @!P2 IMAD.IADD R61, R61, 0x1, -R0 ;  /* 0x000000013d3da824 */ /* 0x000fe200078e0a00 */
[----:B------:R-:W-:Y:S01]  /*2920*/  ISETP.GE.AND P2, PT, R60, RZ, PT ;  /* 0x000000ff3c00720c */ /* 0x000fe20003f46270 */
[----:B------:R-:W-:Y:S01]  /*2930*/  IMAD.MOV R60, RZ, RZ, -R56 ;  /* 0x000000ffff3c7224 */ /* 0x000fe200078e0a38 */
[----:B------:R-:W-:Y:S01]  /*2940*/  ISETP.GT.U32.AND P3, PT, R0, R65, PT ;  /* 0x000000410000720c */ /* 0x000fe20003f64070 */
[----:B------:R-:W-:-:S04]  /*2950*/  IMAD.HI.U32 R56, R3, R71, RZ ;  /* 0x0000004703387227 */ /* 0x000fc800078e00ff */
[----:B------:R-:W-:Y:S02]  /*2960*/  IMAD R67, R0, R60, R67 ;  /* 0x0000003c00437224 */ /* 0x000fe400078e0243 */
[----:B------:R-:W-:Y:S02]  /*2970*/  IMAD.MOV R60, RZ, RZ, -R56 ;  /* 0x000000ffff3c7224 */ /* 0x000fe400078e0a38 */
[----:B------:R-:W-:-:S04]  /*2980*/  IMAD.HI.U32 R56, R3, R73, RZ ;  /* 0x0000004903387227 */ /* 0x000fc800078e00ff */
[C---:B------:R-:W-:Y:S02]  /*2990*/  IMAD R71, R0.reuse, R60, R71 ;  /* 0x0000003c00477224 */ /* 0x040fe400078e0247 */
[----:B------:R-:W-:Y:S02]  /*29a0*/  IMAD.MOV R56, RZ, RZ, -R56 ;  /* 0x000000ffff387224 */ /* 0x000fe400078e0a38 */
[--C-:B------:R-:W-:Y:S01]  /*29b0*/  @!P3 IMAD.IADD R65, R65, 0x1, -R0.reuse ;  /* 0x000000014141b824 */ /* 0x100fe200078e0a00 */
[C---:B------:R-:W-:Y:S01]  /*29c0*/  ISETP.GT.U32.AND P3, PT, R0.reuse, R71, PT ;  /* 0x000000470000720c */ /* 0x040fe20003f64070 */
[C---:B------:R-:W-:Y:S02]  /*29d0*/  IMAD R73, R0.reuse, R56, R73 ;  /* 0x0000003800497224 */ /* 0x040fe400078e0249 */
[----:B------:R-:W-:Y:S02]  /*29e0*/  @!P6 IMAD.MOV R65, RZ, RZ, -R65 ;  /* 0x000000ffff41e224 */ /* 0x000fe400078e0a41 */
[----:B------:R-:W-:Y:S01]  /*29f0*/  @!P4 IMAD.IADD R63, R63, 0x1, -R0 ;  /* 0x000000013f3fc824 */ /* 0x000fe200078e0a00 */
[----:B------:R-:W-:Y:S01]  /*2a00*/  ISETP.GT.U32.AND P6, PT, R0, R73, PT ;  /* 0x000000490000720c */ /* 0x000fe20003fc4070 */
[----:B------:R-:W-:Y:S01]  /*2a10*/  @!P5 IMAD.MOV R55, RZ, RZ, -R55 ;  /* 0x000000ffff37d224 */ /* 0x000fe200078e0a37 */
[----:B------:R-:W-:Y:S01]  /*2a20*/  ISETP.GE.AND P5, PT, R58, RZ, PT ;  /* 0x000000ff3a00720c */ /* 0x000fe20003fa6270 */
[----:B------:R-:W-:Y:S01]  /*2a30*/  VIADD R66, R2, 0x1a ;  /* 0x0000001a02427836 */ /* 0x000fe20000000000 */
[----:B------:R-:W-:Y:S01]  /*2a40*/  ISETP.GT.U32.AND P4, PT, R0, R63, PT ;  /* 0x0000003f0000720c */ /* 0x000fe20003f84070 */
[----:B------:R-:W-:-:S03]  /*2a50*/  IMAD.HI.U32 R58, R3, R69, RZ ;  /* 0x00000045033a7227 */ /* 0x000fc600078e00ff */
[----:B------:R-:W-:Y:S01]  /*2a60*/  IABS R77, R66 ;  /* 0x00000042004d7213 */ /* 0x000fe20000000000 */
[----:B------:R-:W-:Y:S02]  /*2a70*/  VIADD R68, R2, 0x18 ;  /* 0x0000001802447836 */ /* 0x000fe40000000000 */
[----:B------:R-:W-:Y:S02]  /*2a80*/  @!P3 IMAD.IADD R71, R71, 0x1, -R0 ;  /* 0x000000014747b824 */ /* 0x000fe400078e0a00 */
[----:B------:R-:W-:Y:S01]  /*2a90*/  IMAD.MOV R58, RZ, RZ, -R58 ;  /* 0x000000ffff3a7224 */ /* 0x000fe200078e0a3a */
[----:B------:R-:W-:Y:S01]  /*2aa0*/  IABS R79, R68 ;  /* 0x00000044004f7213 */ /* 0x000fe20000000000 */
[----:B------:R-:W-:Y:S01]  /*2ab0*/  @!P6 IMAD.IADD R73, R73, 0x1, -R0 ;  /* 0x000000014949e824 */ /* 0x000fe200078e0a00 */
[C---:B------:R-:W-:Y:S01]  /*2ac0*/  ISETP.GT.U32.AND P3, PT, R0.reuse, R71, PT ;  /* 0x000000470000720c */ /* 0x040fe20003f64070 */
[C---:B------:R-:W-:Y:S02]  /*2ad0*/  IMAD R69, R0.reuse, R58, R69 ;  /* 0x0000003a00457224 */ /* 0x040fe400078e0245 */
[----:B------:R-:W-:Y:S01]  /*2ae0*/  IMAD.HI.U32 R58, R3, R77, RZ ;  /* 0x0000004d033a7227 */ /* 0x000fe200078e00ff */
[----:B------:R-:W-:-:S03]  /*2af0*/  ISETP.GT.U32.AND P6, PT, R0, R73, PT ;  /* 0x000000490000720c */ /* 0x000fc60003fc4070 */
[----:B------:R-:W-:Y:S01]  /*2b00*/  @!P4 IMAD.IADD R63, R63, 0x1, -R0 ;  /* 0x000000013f3fc824 */ /* 0x000fe200078e0a00 */
[----:B------:R-:W-:Y:S01]  /*2b10*/  ISETP.GT.U32.AND P4, PT, R0, R67, PT ;  /* 0x000000430000720c */ /* 0x000fe20003f84070 */
[----:B------:R-:W-:-:S04]  /*2b20*/  IMAD.HI.U32 R60, R3, R79, RZ ;  /* 0x0000004f033c7227 */ /* 0x000fc800078e00ff */
[----:B------:R-:W-:Y:S02]  /*2b30*/  IMAD.MOV R58, RZ, RZ, -R58 ;  /* 0x000000ffff3a7224 */ /* 0x000fe400078e0a3a */
[----:B------:R-:W-:Y:S01]  /*2b40*/  @!P0 IMAD.MOV R63, RZ, RZ, -R63 ;  /* 0x000000ffff3f8224 */ /* 0x000fe200078e0a3f */
[C---:B------:R-:W-:Y:S01]  /*2b50*/  ISETP.GT.U32.AND P0, PT, R0.reuse, R69, PT ;  /* 0x000000450000720c */ /* 0x040fe20003f04070 */
[----:B------:R-:W-:Y:S02]  /*2b60*/  IMAD.MOV R60, RZ, RZ, -R60 ;  /* 0x000000ffff3c7224 */ /* 0x000fe400078e0a3c */
[C---:B------:R-:W-:Y:S02]  /*2b70*/  IMAD R77, R0.reuse, R58, R77 ;  /* 0x0000003a004d7224 */ /* 0x040fe400078e024d */
[C---:B------:R-:W-:Y:S02]  /*2b80*/  IMAD R79, R0.reuse, R60, R79 ;  /* 0x0000003c004f7224 */ /* 0x040fe400078e024f */
[--C-:B------:R-:W-:Y:S01]  /*2b90*/  @!P3 IMAD.IADD R71, R71, 0x1, -R0.reuse ;  /* 0x000000014747b824 */ /* 0x100fe200078e0a00 */
[----:B------:R-:W-:Y:S01]  /*2ba0*/  ISETP.GT.U32.AND P3, PT, R0, R77, PT ;  /* 0x0000004d0000720c */ /* 0x000fe20003f64070 */
[----:B------:R-:W-:Y:S01]  /*2bb0*/  @!P1 IMAD.MOV R61, RZ, RZ, -R61 ;  /* 0x000000ffff3d9224 */ /* 0x000fe200078e0a3d */
[----:B------:R-:W-:Y:S01]  /*2bc0*/  ISETP.GE.AND P1, PT, R62, RZ, PT ;  /* 0x000000ff3e00720c */ /* 0x000fe20003f26270 */
[----:B------:R-:W-:Y:S01]  /*2bd0*/  @!P6 IMAD.IADD R73, R73, 0x1, -R0 ;  /* 0x000000014949e824 */ /* 0x000fe200078e0a00 */
[----:B------:R-:W-:Y:S01]  /*2be0*/  ISETP.GT.U32.AND P6, PT, R0, R79, PT ;  /* 0x0000004f0000720c */ /* 0x000fe20003fc4070 */
[----:B------:R-:W-:-:S02]  /*2bf0*/  VIADD R62, R2, 0x1c ;  /* 0x0000001c023e7836 */ /* 0x000fc40000000000 */
[--C-:B------:R-:W-:Y:S02]  /*2c00*/  @!P0 IMAD.IADD R69, R69, 0x1, -R0.reuse ;  /* 0x0000000145458824 */ /* 0x100fe400078e0a00 */
[C---:B------:R-:W-:Y:S01]  /*2c10*/  VIADD R74, R2.reuse, 0x14 ;  /* 0x00000014024a7836 */ /* 0x040fe20000000000 */
[----:B------:R-:W-:Y:S01]  /*2c20*/  IABS R75, R62 ;  /* 0x0000003e004b7213 */ /* 0x000fe20000000000 */
[----:B------:R-:W-:Y:S01]  /*2c30*/  VIADD R72, R2, 0x16 ;  /* 0x0000001602487836 */ /* 0x000fe20000000000 */
[----:B------:R-:W-:Y:S01]  /*2c40*/  ISETP.GT.U32.AND P0, PT, R0, R69, PT ;  /* 0x000000450000720c */ /* 0x000fe20003f04070 */
[----:B------:R-:W-:Y:S01]  /*2c50*/  @!P3 IMAD.IADD R77, R77, 0x1, -R0 ;  /* 0x000000014d4db824 */ /* 0x000fe200078e0a00 */
[----:B------:R-:W-:Y:S01]  /*2c60*/  IABS R83, R74 ;  /* 0x0000004a00537213 */ /* 0x000fe20000000000 */
[----:B------:R-:W-:Y:S01]  /*2c70*/  IMAD.HI.U32 R56, R3, R75, RZ ;  /* 0x0000004b03387227 */ /* 0x000fe200078e00ff */
[----:B------:R-:W-:-:S03]  /*2c80*/  IABS R81, R72 ;  /* 0x0000004800517213 */ /* 0x000fc60000000000 */
[----:B------:R-:W-:Y:S01]  /*2c90*/  @!P6 IMAD.IADD R79, R79, 0x1, -R0 ;  /* 0x000000014f4fe824 */ /* 0x000fe200078e0a00 */
[----:B------:R-:W-:Y:S01]  /*2ca0*/  ISETP.GT.U32.AND P6, PT, R0, R77, PT ;  /* 0x0000004d0000720c */ /* 0x000fe20003fc4070 */
[----:B------:R-:W-:Y:S02]  /*2cb0*/  IMAD.MOV R56, RZ, RZ, -R56 ;  /* 0x000000ffff387224 */ /* 0x000fe400078e0a38 */
[----:B------:R-:W-:-:S04]  /*2cc0*/  IMAD.HI.U32 R58, R3, R83, RZ ;  /* 0x00000053033a7227 */ /* 0x000fc800078e00ff */
[----:B------:R-:W-:Y:S02]  /*2cd0*/  IMAD R75, R0, R56, R75 ;  /* 0x00000038004b7224 */ /* 0x000fe400078e024b */
[----:B------:R-:W-:Y:S02]  /*2ce0*/  @!P4 IMAD.IADD R67, R67, 0x1, -R0 ;  /* 0x000000014343c824 */ /* 0x000fe400078e0a00 */
[----:B------:R-:W-:Y:S02]  /*2cf0*/  IMAD.MOV R58, RZ, RZ, -R58 ;  /* 0x000000ffff3a7224 */ /* 0x000fe400078e0a3a */
[----:B------:R-:W-:Y:S01]  /*2d00*/  VIADD R78, R2, 0x10 ;  /* 0x00000010024e7836 */ /* 0x000fe20000000000 */
[----:B------:R-:W-:Y:S01]  /*2d10*/  ISETP.GT.U32.AND P4, PT, R0, R67, PT ;  /* 0x000000430000720c */ /* 0x000fe20003f84070 */
[----:B------:R-:W-:-:S03]  /*2d20*/  IMAD.HI.U32 R56, R3, R81, RZ ;  /* 0x0000005103387227 */ /* 0x000fc600078e00ff */
[----:B------:R-:W-:Y:S01]  /*2d30*/  IABS R87, R78 ;  /* 0x0000004e00577213 */ /* 0x000fe20000000000 */
[----:B------:R-:W-:Y:S01]  /*2d40*/  @!P0 IMAD.IADD R69, R69, 0x1, -R0 ;  /* 0x0000000145458824 */ /* 0x000fe200078e0a00 */
[C---:B------:R-:W-:Y:S01]  /*2d50*/  ISETP.GT.U32.AND P0, PT, R0.reuse, R75, PT ;  /* 0x0000004b0000720c */ /* 0x040fe20003f04070 */
[C---:B------:R-:W-:Y:S02]  /*2d60*/  IMAD R83, R0.reuse, R58, R83 ;  /* 0x0000003a00537224 */ /* 0x040fe400078e0253 */
[----:B------:R-:W-:Y:S02]  /*2d70*/  IMAD.MOV R56, RZ, RZ, -R56 ;  /* 0x000000ffff387224 */ /* 0x000fe400078e0a38 */
[----:B------:R-:W-:Y:S01]  /*2d80*/  @!P6 IMAD.IADD R77, R77, 0x1, -R0 ;  /* 0x000000014d4de824 */ /* 0x000fe200078e0a00 */
[C---:B------:R-:W-:Y:S01]  /*2d90*/  ISETP.GT.U32.AND P6, PT, R0.reuse, R83, PT ;  /* 0x000000530000720c */ /* 0x040fe20003fc4070 */
[----:B------:R-:W-:Y:S02]  /*2da0*/  IMAD R81, R0, R56, R81 ;  /* 0x0000003800517224 */ /* 0x000fe400078e0251 */
[----:B------:R-:W-:-:S04]  /*2db0*/  IMAD.HI.U32 R56, R3, R87, RZ ;  /* 0x0000005703387227 */ /* 0x000fc800078e00ff */
[C---:B------:R-:W-:Y:S02]  /*2dc0*/  VIADD R76, R2.reuse, 0x12 ;  /* 0x00000012024c7836 */ /* 0x040fe40000000000 */
[----:B------:R-:W-:Y:S02]  /*2dd0*/  VIADD R80, R2, 0xe ;  /* 0x0000000e02507836 */ /* 0x000fe40000000000 */
[----:B------:R-:W-:Y:S01]  /*2de0*/  IMAD.MOV R58, RZ, RZ, -R56 ;  /* 0x000000ffff3a7224 */ /* 0x000fe200078e0a38 */
[----:B------:R-:W-:Y:S01]  /*2df0*/  IABS R85, R76 ;  /* 0x0000004c00557213 */ /* 0x000fe20000000000 */
[--C-:B------:R-:W-:Y:S01]  /*2e00*/  @!P0 IMAD.IADD R75, R75, 0x1, -R0.reuse ;  /* 0x000000014b4b8824 */ /* 0x100fe200078e0a00 */
[----:B------:R-:W-:Y:S01]  /*2e10*/  IABS R89, R80 ;  /* 0x0000005000597213 */ /* 0x000fe20000000000 */
[--C-:B------:R-:W-:Y:S01]  /*2e20*/  @!P4 IMAD.IADD R67, R67, 0x1, -R0.reuse ;  /* 0x000000014343c824 */ /* 0x100fe200078e0a00 */
[----:B------:R-:W-:Y:S01]  /*2e30*/  ISETP.GE.AND P4, PT, R64, RZ, PT ;  /* 0x000000ff4000720c */ /* 0x000fe20003f86270 */
[C---:B------:R-:W-:Y:S01]  /*2e40*/  IMAD R87, R0.reuse, R58, R87 ;  /* 0x0000003a00577224 */ /* 0x040fe200078e0257 */
[C---:B------:R-:W-:Y:S01]  /*2e50*/  ISETP.GT.U32.AND P3, PT, R0.reuse, R75, PT ;  /* 0x0000004b0000720c */ /* 0x040fe20003f64070 */
[----:B------:R-:W-:Y:S01]  /*2e60*/  @!P5 IMAD.MOV R67, RZ, RZ, -R67 ;  /* 0x000000ffff43d224 */ /* 0x000fe200078e0a43 */
[C---:B------:R-:W-:Y:S01]  /*2e70*/  ISETP.GT.U32.AND P5, PT, R0.reuse, R79, PT ;  /* 0x0000004f0000720c */ /* 0x040fe20003fa4070 */
[----:B------:R-:W-:Y:S01]  /*2e80*/  @!P6 IMAD.IADD R83, R83, 0x1, -R0 ;  /* 0x000000015353e824 */ /* 0x000fe200078e0a00 */
[----:B------:R-:W-:Y:S01]  /*2e90*/  ISETP.GT.U32.AND P6, PT, R0, R87, PT ;  /* 0x000000570000720c */ /* 0x000fe20003fc4070 */
[----:B------:R-:W-:Y:S01]  /*2ea0*/  IMAD.HI.U32 R60, R3, R85, RZ ;  /* 0x00000055033c7227 */ /* 0x000fe200078e00ff */
[----:B------:R-:W-:-:S03]  /*2eb0*/  ISETP.GE.AND P0, PT, R62, RZ, PT ;  /* 0x000000ff3e00720c */ /* 0x000fc60003f06270 */
[----:B------:R-:W-:-:S04]  /*2ec0*/  IMAD.HI.U32 R56, R3, R89, RZ ;  /* 0x0000005903387227 */ /* 0x000fc800078e00ff */
[----:B------:R-:W-:Y:S02]  /*2ed0*/  IMAD.MOV R60, RZ, RZ, -R60 ;  /* 0x000000ffff3c7224 */ /* 0x000fe400078e0a3c */
[----:B------:R-:W-:Y:S02]  /*2ee0*/  VIADD R82, R2, 0xc ;  /* 0x0000000c02527836 */ /* 0x000fe40000000000 */
[----:B------:R-:W-:Y:S02]  /*2ef0*/  IMAD.MOV R56, RZ, RZ, -R56 ;  /* 0x000000ffff387224 */ /* 0x000fe400078e0a38 */
[C---:B------:R-:W-:Y:S01]  /*2f00*/  IMAD R85, R0.reuse, R60, R85 ;  /* 0x0000003c00557224 */ /* 0x040fe200078e0255 */
[----:B------:R-:W-:Y:S01]  /*2f10*/  IABS R91, R82 ;  /* 0x00000052005b7213 */ /* 0x000fe20000000000 */
[C---:B------:R-:W-:Y:S02]  /*2f20*/  IMAD R89, R0.reuse, R56, R89 ;  /* 0x0000003800597224 */ /* 0x040fe400078e0259 */
[--C-:B------:R-:W-:Y:S01]  /*2f30*/  @!P3 IMAD.IADD R75, R75, 0x1, -R0.reuse ;  /* 0x000000014b4bb824 */ /* 0x100fe200078e0a00 */
[C---:B------:R-:W-:Y:S01]  /*2f40*/  ISETP.GT.U32.AND P3, PT, R0.reuse, R81, PT ;  /* 0x000000510000720c */ /* 0x040fe20003f64070 */
[--C-:B------:R-:W-:Y:S01]  /*2f50*/  @!P5 IMAD.IADD R79, R79, 0x1, -R0.reuse ;  /* 0x000000014f4fd824 */ /* 0x100fe200078e0a00 */
[C---:B------:R-:W-:Y:S01]  /*2f60*/  ISETP.GT.U32.AND P5, PT, R0.reuse, R85, PT ;  /* 0x000000550000720c */ /* 0x040fe20003fa4070 */
[----:B------:R-:W-:Y:S01]  /*2f70*/  @!P6 IMAD.IADD R87, R87, 0x1, -R0 ;  /* 0x000000015757e824 */ /* 0x000fe200078e0a00 */
[----:B------:R-:W-:Y:S01]  /*2f80*/  ISETP.GT.U32.AND P6, PT, R0, R89, PT ;  /* 0x000000590000720c */ /* 0x000fe20003fc4070 */
[----:B------:R-:W-:-:S02]  /*2f90*/  VIADD R84, R2, 0xa ;  /* 0x0000000a02547836 */ /* 0x000fc40000000000 */
[----:B------:R-:W-:-:S03]  /*2fa0*/  IMAD.HI.U32 R58, R3, R91, RZ ;  /* 0x0000005b033a7227 */ /* 0x000fc600078e00ff */
[----:B------:R-:W-:Y:S01]  /*2fb0*/  IABS R93, R84 ;  /* 0x00000054005d7213 */ /* 0x000fe20000000000 */
[----:B------:R-:W-:Y:S02]  /*2fc0*/  IMAD.MOV R58, RZ, RZ, -R58 ;  /* 0x000000ffff3a7224 */ /* 0x000fe400078e0a3a */
[C---:B------:R-:W-:Y:S02]  /*2fd0*/  VIADD R86, R2.reuse, 0x8 ;  /* 0x0000000802567836 */ /* 0x040fe40000000000 */
[----:B------:R-:W-:Y:S02]  /*2fe0*/  VIADD R88, R2, 0x6 ;  /* 0x0000000602587836 */ /* 0x000fe40000000000 */
[----:B------:R-:W-:Y:S01]  /*2ff0*/  IMAD R91, R0, R58, R91 ;  /* 0x0000003a005b7224 */ /* 0x000fe200078e025b */
[----:B------:R-:W-:Y:S01]  /*3000*/  IABS R95, R86 ;  /* 0x00000056005f7213 */ /* 0x000fe20000000000 */
[----:B------:R-:W-:Y:S01]  /*3010*/  VIADD R90, R2, 0x4 ;  /* 0x00000004025a7836 */ /* 0x000fe20000000000 */
[----:B------:R-:W-:Y:S01]  /*3020*/  IABS R64, R88 ;  /* 0x0000005800407213 */ /* 0x000fe20000000000 */
[----:B------:R-:W-:-:S04]  /*3030*/  IMAD.HI.U32 R60, R3, R93, RZ ;  /* 0x0000005d033c7227 */ /* 0x000fc800078e00ff */
[--C-:B------:R-:W-:Y:S01]  /*3040*/  @!P3 IMAD.IADD R81, R81, 0x1, -R0.reuse ;  /* 0x000000015151b824 */ /* 0x100fe200078e0a00 */
[----:B------:R-:W-:Y:S01]  /*3050*/  ISETP.GE.AND P3, PT, R66, RZ, PT ;  /* 0x000000ff4200720c */ /* 0x000fe20003f66270 */
[--C-:B------:R-:W-:Y:S01]  /*3060*/  @!P5 IMAD.IADD R85, R85, 0x1, -R0.reuse ;  /* 0x000000015555d824 */ /* 0x100fe200078e0a00 */
[----:B------:R-:W-:Y:S01]  /*3070*/  IABS R66, R90 ;  /* 0x0000005a00427213 */ /* 0x000fe20000000000 */
[----:B------:R-:W-:Y:S01]  /*3080*/  @!P6 IMAD.IADD R89, R89, 0x1, -R0 ;  /* 0x000000015959e824 */ /* 0x000fe200078e0a00 */
[----:B------:R-:W-:Y:S01]  /*3090*/  ISETP.GT.U32.AND P6, PT, R0, R91, PT ;  /* 0x0000005b0000720c */ /* 0x000fe20003fc4070 */
[----:B------:R-:W-:Y:S01]  /*30a0*/  IMAD.MOV R60, RZ, RZ, -R60 ;  /* 0x000000ffff3c7224 */ /* 0x000fe200078e0a3c */
[----:B------:R-:W-:Y:S01]  /*30b0*/  ISETP.GE.AND P5, PT, R68, RZ, PT ;  /* 0x000000ff4400720c */ /* 0x000fe20003fa6270 */
[----:B------:R-:W-:Y:S02]  /*30c0*/  VIADD R92, R2, 0x2 ;  /* 0x00000002025c7836 */ /* 0x000fe40000000000 */
[----:B------:R-:W-:-:S03]  /*30d0*/  IMAD.HI.U32 R56, R3, R95, RZ ;  /* 0x0000005f03387227 */ /* 0x000fc600078e00ff */
[----:B------:R-:W-:Y:S01]  /*30e0*/  IABS R68, R92 ;  /* 0x0000005c00447213 */ /* 0x000fe20000000000 */
[----:B------:R-:W-:Y:S01]  /*30f0*/  @!P2 IMAD.MOV R69, RZ, RZ, -R69 ;  /* 0x000000ffff45a224 */ /* 0x000fe200078e0a45 */
[C---:B------:R-:W-:Y:S01]  /*3100*/  ISETP.GT.U32.AND P2, PT, R0.reuse, R81, PT ;  /* 0x000000510000720c */ /* 0x040fe20003f44070 */
[----:B------:R-:W-:Y:S01]  /*3110*/  @!P1 IMAD.MOV R71, RZ, RZ, -R71 ;  /* 0x000000ffff479224 */ /* 0x000fe200078e0a47 */
[C---:B------:R-:W-:Y:S01]  /*3120*/  ISETP.GT.U32.AND P1, PT, R0.reuse, R83, PT ;  /* 0x000000530000720c */ /* 0x040fe20003f24070 */
[----:B------:R-:W-:Y:S01]  /*3130*/  @!P4 IMAD.MOV R73, RZ, RZ, -R73 ;  /* 0x000000ffff49c224 */ /* 0x000fe200078e0a49 */
[C---:B------:R-:W-:Y:S01]  /*3140*/  ISETP.GT.U32.AND P4, PT, R0.reuse, R85, PT ;  /* 0x000000550000720c */ /* 0x040fe20003f84070 */
[----:B------:R-:W-:Y:S02]  /*3150*/  IMAD R93, R0, R60, R93 ;  /* 0x0000003c005d7224 */ /* 0x000fe400078e025d */
[----:B------:R-:W-:-:S04]  /*3160*/  IMAD.HI.U32 R58, R3, R64, RZ ;  /* 0x00000040033a7227 */ /* 0x000fc800078e00ff */
[----:B------:R-:W-:-:S04]  /*3170*/  IMAD.HI.U32 R60, R3, R66, RZ ;  /* 0x00000042033c7227 */ /* 0x000fc800078e00ff */
[----:B------:R-:W-:Y:S02]  /*3180*/  IMAD.MOV R56, RZ, RZ, -R56 ;  /* 0x000000ffff387224 */ /* 0x000fe400078e0a38 */
[----:B------:R-:W-:Y:S02]  /*3190*/  IMAD.MOV R97, RZ, RZ, -R58 ;  /* 0x000000ffff617224 */ /* 0x000fe400078e0a3a */
[----:B------:R-:W-:Y:S02]  /*31a0*/  IMAD.MOV R99, RZ, RZ, -R60 ;  /* 0x000000ffff637224 */ /* 0x000fe400078e0a3c */
[----:B------:R-:W-:-:S04]  /*31b0*/  IMAD.HI.U32 R62, R3, R68, RZ ;  /* 0x00000044033e7227 */ /* 0x000fc800078e00ff */
[----:B------:R-:W-:Y:S02]  /*31c0*/  IMAD R95, R0, R56, R95 ;  /* 0x00000038005f7224 */ /* 0x000fe400078e025f */
[----:B------:R-:W-:-:S04]  /*31d0*/  IMAD.HI.U32 R56, R3, R70, RZ ;  /* 0x0000004603387227 */ /* 0x000fc800078e00ff */
[C---:B------:R-:W-:Y:S02]  /*31e0*/  IMAD R3, R0.reuse, R97, R64 ;  /* 0x0000006100037224 */ /* 0x040fe400078e0240 */
[C---:B------:R-:W-:Y:S02]  /*31f0*/  IMAD R97, R0.reuse, R99, R66 ;  /* 0x0000006300617224 */ /* 0x040fe400078e0242 */
[----:B------:R-:W-:Y:S01]  /*3200*/  @!P6 IMAD.IADD R91, R91, 0x1, -R0 ;  /* 0x000000015b5be824 */ /* 0x000fe200078e0a00 */
[C---:B------:R-:W-:Y:S01]  /*3210*/  ISETP.GT.U32.AND P6, PT, R0.reuse, R89, PT ;  /* 0x000000590000720c */ /* 0x040fe20003fc4070 */
[----:B------:R-:W-:Y:S01]  /*3220*/  @!P0 IMAD.MOV R75, RZ, RZ, -R75 ;  /* 0x000000ffff4b8224 */ /* 0x000fe200078e0a4b */
[C---:B------:R-:W-:Y:S01]  /*3230*/  ISETP.GT.U32.AND P0, PT, R0.reuse, R87, PT ;  /* 0x000000570000720c */ /* 0x040fe20003f04070 */
[----:B------:R-:W-:Y:S02]  /*3240*/  IMAD.MOV R101, RZ, RZ, -R62 ;  /* 0x000000ffff657224 */ /* 0x000fe400078e0a3e */
[----:B------:R-:W-:Y:S01]  /*3250*/  @!P3 IMAD.MOV R77, RZ, RZ, -R77 ;  /* 0x000000ffff4db224 */ /* 0x000fe200078e0a4d */
[C---:B------:R-:W-:Y:S01]  /*3260*/  ISETP.GT.U32.AND P3, PT, R0.reuse, R91, PT ;  /* 0x0000005b0000720c */ /* 0x040fe20003f64070 */
[----:B------:R-:W-:Y:S01]  /*3270*/  @!P5 IMAD.MOV R79, RZ, RZ, -R79 ;  /* 0x000000ffff4fd224 */ /* 0x000fe200078e0a4f */
[C---:B------:R-:W-:Y:S01]  /*3280*/  ISETP.GT.U32.AND P5, PT, R0.reuse, R93, PT ;  /* 0x0000005d0000720c */ /* 0x040fe20003fa4070 */
[--C-:B------:R-:W-:Y:S01]  /*3290*/  @!P2 IMAD.IADD R81, R81, 0x1, -R0.reuse ;  /* 0x000000015151a824 */ /* 0x100fe200078e0a00 */
[C---:B------:R-:W-:Y:S01]  /*32a0*/  ISETP.GT.U32.AND P2, PT, R0.reuse, R95, PT ;  /* 0x0000005f0000720c */ /* 0x040fe20003f44070 */
[--C-:B------:R-:W-:Y:S01]  /*32b0*/  @!P1 IMAD.IADD R83, R83, 0x1, -R0.reuse ;  /* 0x0000000153539824 */ /* 0x100fe200078e0a00 */
[C---:B------:R-:W-:Y:S01]  /*32c0*/  ISETP.GT.U32.AND P1, PT, R0.reuse, R3, PT ;  /* 0x000000030000720c */ /* 0x040fe20003f24070 */
[----:B------:R-:W-:Y:S01]  /*32d0*/  @!P4 IMAD.IADD R85, R85, 0x1, -R0 ;  /* 0x000000015555c824 */ /* 0x000fe200078e0a00 */
[C---:B------:R-:W-:Y:S01]  /*32e0*/  ISETP.GT.U32.AND P4, PT, R0.reuse, R97, PT ;  /* 0x000000610000720c */ /* 0x040fe20003f84070 */
[----:B------:R-:W-:-:S02]  /*32f0*/  IMAD R99, R0, R101, R68 ;  /* 0x0000006500637224 */ /* 0x000fc400078e0244 */
[----:B------:R-:W-:Y:S02]  /*3300*/  IMAD.MOV R101, RZ, RZ, -R56 ;  /* 0x000000ffff657224 */ /* 0x000fe400078e0a38 */
[----:B------:R-:W-:Y:S01]  /*3310*/  @!P0 IMAD.IADD R87, R87, 0x1, -R0 ;  /* 0x0000000157578824 */ /* 0x000fe200078e0a00 */
[C---:B------:R-:W-:Y:S01]  /*3320*/  ISETP.GT.U32.AND P0, PT, R0.reuse, R99, PT ;  /* 0x000000630000720c */ /* 0x040fe20003f04070 */
[C---:B------:R-:W-:Y:S02]  /*3330*/  IMAD R101, R0.reuse, R101, R70 ;  /* 0x0000006500657224 */ /* 0x040fe400078e0246 */
[--C-:B------:R-:W-:Y:S02]  /*3340*/  @!P6 IMAD.IADD R89, R89, 0x1, -R0.reuse ;  /* 0x000000015959e824 */ /* 0x100fe400078e0a00 */
[--C-:B------:R-:W-:Y:S01]  /*3350*/  @!P3 IMAD.IADD R91, R91, 0x1, -R0.reuse ;  /* 0x000000015b5bb824 */ /* 0x100fe200078e0a00 */
[----:B------:R-:W-:Y:S01]  /*3360*/  ISETP.GT.U32.AND P6, PT, R0, R101, PT ;  /* 0x000000650000720c */ /* 0x000fe20003fc4070 */
[--C-:B------:R-:W-:Y:S01]  /*3370*/  @!P5 IMAD.IADD R93, R93, 0x1, -R0.reuse ;  /* 0x000000015d5dd824 */ /* 0x100fe200078e0a00 */
[----:B------:R-:W-:Y:S01]  /*3380*/  ISETP.GE.AND P3, PT, R72, RZ, PT ;  /* 0x000000ff4800720c */ /* 0x000fe20003f66270 */
[--C-:B------:R-:W-:Y:S01]  /*3390*/  @!P2 IMAD.IADD R95, R95, 0x1, -R0.reuse ;  /* 0x000000015f5fa824 */ /* 0x100fe200078e0a00 */
[----:B------:R-:W-:Y:S01]  /*33a0*/  ISETP.GE.AND P5, PT, R74, RZ, PT ;  /* 0x000000ff4a00720c */ /* 0x000fe20003fa6270 */
[--C-:B------:R-:W-:Y:S01]  /*33b0*/  @!P1 IMAD.IADD R3, R3, 0x1, -R0.reuse ;  /* 0x0000000103039824 */ /* 0x100fe200078e0a00 */
[----:B------:R-:W-:Y:S01]  /*33c0*/  ISETP.GE.AND P2, PT, R76, RZ, PT ;  /* 0x000000ff4c00720c */ /* 0x000fe20003f46270 */
[--C-:B------:R-:W-:Y:S01]  /*33d0*/  @!P4 IMAD.IADD R97, R97, 0x1, -R0.reuse ;  /* 0x000000016161c824 */ /* 0x100fe200078e0a00 */
[----:B------:R-:W-:Y:S01]  /*33e0*/  ISETP.GE.AND P1, PT, R78, RZ, PT ;  /* 0x000000ff4e00720c */ /* 0x000fe20003f26270 */
[----:B------:R-:W-:Y:S01]  /*33f0*/  @!P0 IMAD.IADD R99, R99, 0x1, -R0 ;  /* 0x0000000163638824 */ /* 0x000fe200078e0a00 */
[----:B------:R-:W-:-:S02]  /*3400*/  ISETP.GE.AND P4, PT, R80, RZ, PT ;  /* 0x000000ff5000720c */ /* 0x000fc40003f86270 */
[----:B------:R-:W-:Y:S01]  /*3410*/  ISETP.GE.AND P0, PT, R82, RZ, PT ;  /* 0x000000ff5200720c */ /* 0x000fe20003f06270 */
[--C-:B------:R-:W-:Y:S01]  /*3420*/  @!P6 IMAD.IADD R101, R101, 0x1, -R0.reuse ;  /* 0x000000016565e824 */ /* 0x100fe200078e0a00 */
[C---:B------:R-:W-:Y:S01]  /*3430*/  ISETP.GT.U32.AND P6, PT, R0.reuse, R99, PT ;  /* 0x000000630000720c */ /* 0x040fe20003fc4070 */
[----:B------:R-:W-:Y:S01]  /*3440*/  @!P3 IMAD.MOV R81, RZ, RZ, -R81 ;  /* 0x000000ffff51b224 */ /* 0x000fe200078e0a51 */
        /* <DEDUP_REMOVED lines=8> */
[----:B------:R-:W-:Y:S01]  /*34d0*/  ISETP.GT.U32.AND P4, PT, R0, R101, PT ;  /* 0x000000650000720c */ /* 0x000fe20003f84070 */
[----:B------:R-:W-:Y:S01]  /*34e0*/  @!P0 IMAD.MOV R91, RZ, RZ, -R91 ;  /* 0x000000ffff5b8224 */ /* 0x000fe200078e0a5b */
[----:B------:R-:W-:Y:S01]  /*34f0*/  ISETP.GE.AND P0, PT, R2, RZ, PT ;  /* 0x000000ff0200720c */ /* 0x000fe20003f06270 */
        /* <DEDUP_REMOVED lines=11> */
[----:B------:R-:W-:-:S02]  /*35b0*/  ISETP.NE.AND P4, PT, R57, RZ, PT ;  /* 0x000000ff3900720c */ /* 0x000fc40003f85270 */
[----:B------:R-:W-:Y:S01]  /*35c0*/  LOP3.LUT R0, RZ, R57, RZ, 0x33, !PT ;  /* 0x00000039ff007212 */ /* 0x000fe200078e33ff */
[----:B------:R-:W-:Y:S02]  /*35d0*/  @!P0 IMAD.MOV R101, RZ, RZ, -R101 ;  /* 0x000000ffff658224 */ /* 0x000fe400078e0a65 */
[----:B------:R-:W-:Y:S01]  /*35e0*/  @!P6 IMAD.MOV R99, RZ, RZ, -R99 ;  /* 0x000000ffff63e224 */ /* 0x000fe200078e0a63 */
[C---:B------:R-:W-:Y:S01]  /*35f0*/  SEL R43, R0.reuse, R43, !P4 ;  /* 0x0000002b002b7207 */ /* 0x040fe20006000000 */
[----:B------:R-:W-:Y:S01]  /*3600*/  @!P5 IMAD.MOV R95, RZ, RZ, -R95 ;  /* 0x000000ffff5fd224 */ /* 0x000fe200078e0a5f */
[C---:B------:R-:W-:Y:S01]  /*3610*/  SEL R41, R0.reuse, R41, !P4 ;  /* 0x0000002900297207 */ /* 0x040fe20006000000 */
[----:B------:R-:W-:Y:S01]  /*3620*/  @!P2 IMAD.MOV R3, RZ, RZ, -R3 ;  /* 0x000000ffff03a224 */ /* 0x000fe200078e0a03 */
[C---:B------:R-:W-:Y:S01]  /*3630*/  SEL R55, R0.reuse, R55, !P4 ;  /* 0x0000003700377207 */ /* 0x040fe20006000000 */
[----:B------:R-:W-:Y:S01]  /*3640*/  IMAD R43, R43, UR34, RZ ;  /* 0x000000222b2b7c24 */ /* 0x000fe2000f8e02ff */
[C---:B------:R-:W-:Y:S01]  /*3650*/  SEL R42, R0.reuse, R42, !P4 ;  /* 0x0000002a002a7207 */ /* 0x040fe20006000000 */
[----:B------:R-:W-:Y:S01]  /*3660*/  IMAD R41, R41, UR34, RZ ;  /* 0x0000002229297c24 */ /* 0x000fe2000f8e02ff */
[C---:B------:R-:W-:Y:S01]  /*3670*/  SEL R59, R0.reuse, R59, !P4 ;  /* 0x0000003b003b7207 */ /* 0x040fe20006000000 */
[----:B------:R-:W-:Y:S01]  /*3680*/  IMAD R55, R55, UR34, RZ ;  /* 0x0000002237377c24 */ /* 0x000fe2000f8e02ff */
[----:B------:R-:W-:Y:S01]  /*3690*/  SEL R61, R0, R61, !P4 ;  /* 0x0000003d003d7207 */ /* 0x000fe20006000000 */
[----:B------:R-:W-:Y:S01]  /*36a0*/  IMAD R42, R42, UR34, RZ ;  /* 0x000000222a2a7c24 */ /* 0x000fe2000f8e02ff */
[C---:B------:R-:W-:Y:S01]  /*36b0*/  SEL R67, R0.reuse, R67, !P4 ;  /* 0x0000004300437207 */ /* 0x040fe20006000000 */
[----:B------:R-:W-:Y:S01]  /*36c0*/  @!P1 IMAD.MOV R97, RZ, RZ, -R97 ;  /* 0x000000ffff619224 */ /* 0x000fe200078e0a61 */
[----:B------:R-:W-:Y:S01]  /*36d0*/  IADD3 R57, P0, R43, UR32, RZ ;  /* 0x000000202b397c10 */ /* 0x000fe2000ff1e0ff */
[----:B------:R-:W-:Y:S01]  /*36e0*/  IMAD R59, R59, UR34, RZ ;  /* 0x000000223b3b7c24 */ /* 0x000fe2000f8e02ff */
[----:B------:R-:W-:Y:S01]  /*36f0*/  IADD3 R2, P5, R41, UR32, RZ ;  /* 0x0000002029027c10 */ /* 0x000fe2000ffbe0ff */
[----:B------:R-:W-:Y:S01]  /*3700*/  IMAD R61, R61, UR34, RZ ;  /* 0x000000223d3d7c24 */ /* 0x000fe2000f8e02ff */
[----:B------:R-:W-:Y:S01]  /*3710*/  SEL R65, R0, R65, !P4 ;  /* 0x0000004100417207 */ /* 0x000fe20006000000 */
[----:B------:R-:W-:Y:S01]  /*3720*/  @!P3 IMAD.MOV R93, RZ, RZ, -R93 ;  /* 0x000000ffff5db224 */ /* 0x000fe200078e0a5d */
[----:B------:R-:W-:-:S02]  /*3730*/  IADD3 R56, P1, R55, UR32, RZ ;  /* 0x0000002037387c10 */ /* 0x000fc4000ff3e0ff */
[----:B------:R-:W-:Y:S01]  /*3740*/  R2UR UR8, R57 ;  /* 0x00000000390872ca */ /* 0x000fe200000e0000 */
[----:B------:R-:W-:Y:S01]  /*3750*/  IMAD R57, R67, UR34, RZ ;  /* 0x0000002243397c24 */ /* 0x000fe2000f8e02ff */
[C---:B------:R-:W-:Y:S02]  /*3760*/  SEL R69, R0.reuse, R69, !P4 ;  /* 0x0000004500457207 */ /* 0x040fe40006000000 */
[----:B------:R-:W-:Y:S02]  /*3770*/  SEL R75, R0, R75, !P4 ;  /* 0x0000004b004b7207 */ /* 0x000fe40006000000 */
[----:B------:R-:W-:Y:S01]  /*3780*/  IADD3 R58, P6, R42, UR32, RZ ;  /* 0x000000202a3a7c10 */ /* 0x000fe2000ffde0ff */
[----:B------:R-:W-:Y:S01]  /*3790*/  IMAD R69, R69, UR34, RZ ;  /* 0x0000002245457c24 */ /* 0x000fe2000f8e02ff */
[----:B------:R-:W-:Y:S01]  /*37a0*/  SHF.R.S32.HI R66, RZ, 0x1f, R42 ;  /* 0x0000001fff427819 */ /* 0x000fe2000001142a */
[----:B------:R-:W-:Y:S01]  /*37b0*/  IMAD R75, R75, UR34, RZ ;  /* 0x000000224b4b7c24 */ /* 0x000fe2000f8e02ff */
[----:B------:R-:W-:-:S02]  /*37c0*/  R2UR UR6, R2 ;  /* 0x00000000020672ca */ /* 0x000fc400000e0000 */
[----:B------:R-:W-:Y:S02]  /*37d0*/  SEL R63, R0, R63, !P4 ;  /* 0x0000003f003f7207 */ /* 0x000fe40006000000 */
[----:B------:R-:W-:Y:S02]  /*37e0*/  IADD3 R2, P2, R59, UR32, RZ ;  /* 0x000000203b027c10 */ /* 0x000fe4000ff5e0ff */
[----:B------:R-:W-:Y:S01]  /*37f0*/  R2UR UR9, R56 ;  /* 0x00000000380972ca */ /* 0x000fe200000e0000 */
[----:B------:R-:W-:Y:S01]  /*3800*/  IMAD R56, R65, UR34, RZ ;  /* 0x0000002241387c24 */ /* 0x000fe2000f8e02ff */
[----:B------:R-:W-:Y:S02]  /*3810*/  SEL R71, R0, R71, !P4 ;  /* 0x0000004700477207 */ /* 0x000fe40006000000 */
[----:B------:R-:W-:Y:S02]  /*3820*/  SHF.R.S32.HI R67, RZ, 0x1f, R41 ;  /* 0x0000001fff437819 */ /* 0x000fe40000011429 */
[----:B------:R-:W-:Y:S01]  /*3830*/  IADD3.X R66, R66, UR33, RZ, P6, !PT ;  /* 0x0000002142427c10 */ /* 0x000fe2000b7fe4ff */
[----:B------:R-:W-:Y:S01]  /*3840*/  IMAD R71, R71, UR34, RZ ;  /* 0x0000002247477c24 */ /* 0x000fe2000f8e02ff */
[----:B------:R-:W-:-:S02]  /*3850*/  SEL R81, R0, R81, !P4 ;  /* 0x0000005100517207 */ /* 0x000fc40006000000 */
[----:B------:R-:W-:Y:S02]  /*3860*/  IADD3 R60, P3, R61, UR32, RZ ;  /* 0x000000203d3c7c10 */ /* 0x000fe4000ff7e0ff */
[----:B------:R-:W-:Y:S01]  /*3870*/  IADD3 R41, P6, R57, UR32, RZ ;  /* 0x0000002039297c10 */ /* 0x000fe2000ffde0ff */
[----:B------:R-:W-:Y:S01]  /*3880*/  IMAD R81, R81, UR34, RZ ;  /* 0x0000002251517c24 */ /* 0x000fe2000f8e02ff */
[----:B------:R-:W-:Y:S02]  /*3890*/  SHF.R.S32.HI R65, RZ, 0x1f, R43 ;  /* 0x0000001fff417819 */ /* 0x000fe4000001142b */
[----:B------:R-:W-:Y:S02]  /*38a0*/  SHF.R.S32.HI R62, RZ, 0x1f, R61 ;  /* 0x0000001fff3e7819 */ /* 0x000fe4000001143d */
[----:B------:R-:W-:Y:S01]  /*38b0*/  R2UR UR10, R2 ;  /* 0x00000000020a72ca */ /* 0x000fe200000e0000 */
[----:B------:R-:W-:Y:S01]  /*38c0*/  IMAD R2, R63, UR34, RZ ;  /* 0x000000223f027c24 */ /* 0x000fe2000f8e02ff */
[----:B------:R-:W-:-:S02]  /*38d0*/  SEL R73, R0, R73, !P4 ;  /* 0x0000004900497207 */ /* 0x000fc40006000000 */
[C---:B------:R-:W-:Y:S02]  /*38e0*/  SEL R77, R0.reuse, R77, !P4 ;  /* 0x0000004d004d7207 */ /* 0x040fe40006000000 */
[----:B------:R-:W-:Y:S01]  /*38f0*/  SEL R85, R0, R85, !P4 ;  /* 0x0000005500557207 */ /* 0x000fe20006000000 */
[----:B------:R-:W-:Y:S01]  /*3900*/  IMAD R73, R73, UR34, RZ ;  /* 0x0000002249497c24 */ /* 0x000fe2000f8e02ff */
[----:B------:R-:W-:Y:S01]  /*3910*/  R2UR UR14, R41 ;  /* 0x00000000290e72ca */ /* 0x000fe200000e0000 */
[----:B------:R-:W-:Y:S01]  /*3920*/  IMAD R77, R77, UR34, RZ ;  /* 0x000000224d4d7c24 */ /* 0x000fe2000f8e02ff */
[----:B------:R-:W-:Y:S01]  /*3930*/  SHF.R.S32.HI R64, RZ, 0x1f, R55 ;  /* 0x0000001fff407819 */ /* 0x000fe20000011437 */
[----:B------:R-:W-:Y:S01]  /*3940*/  IMAD R85, R85, UR34, RZ ;  /* 0x0000002255557c24 */ /* 0x000fe2000f8e02ff */
[----:B------:R-:W-:Y:S02]  /*3950*/  SHF.R.S32.HI R63, RZ, 0x1f, R59 ;  /* 0x0000001fff3f7819 */ /* 0x000fe4000001143b */
[----:B------:R-:W-:-:S02]  /*3960*/  IADD3.X R65, R65, UR33, RZ, P0, !PT ;  /* 0x0000002141417c10 */ /* 0x000fc400087fe4ff */
[----:B------:R-:W-:Y:S02]  /*3970*/  IADD3.X R62, R62, UR33, RZ, P3, !PT ;  /* 0x000000213e3e7c10 */ /* 0x000fe40009ffe4ff */
[C---:B------:R-:W-:Y:S02]  /*3980*/  SEL R89, R0.reuse, R89, !P4 ;  /* 0x0000005900597207 */ /* 0x040fe40006000000 */
[----:B------:R-:W-:Y:S02]  /*3990*/  IADD3 R55, P0, R69, UR32, RZ ;  /* 0x0000002045377c10 */ /* 0x000fe4000ff1e0ff */
[----:B------:R-:W-:Y:S01]  /*39a0*/  IADD3 R41, P3, R75, UR32, RZ ;  /* 0x000000204b297c10 */ /* 0x000fe2000ff7e0ff */
[----:B------:R-:W-:Y:S01]  /*39b0*/  IMAD R89, R89, UR34, RZ ;  /* 0x0000002259597c24 */ /* 0x000fe2000f8e02ff */
[----:B------:R-:W-:Y:S02]  /*39c0*/  SHF.R.S32.HI R59, RZ, 0x1f, R57 ;  /* 0x0000001fff3b7819 */ /* 0x000fe40000011439 */
[----:B------:R-:W-:-:S02]  /*39d0*/  SEL R5, R0, R5, !P4 ;  /* 0x0000000500057207 */ /* 0x000fc40006000000 */
[C---:B------:R-:W-:Y:S02]  /*39e0*/  SEL R7, R0.reuse, R7, !P4 ;  /* 0x0000000700077207 */ /* 0x040fe40006000000 */
[C---:B------:R-:W-:Y:S01]  /*39f0*/  SEL R6, R0.reuse, R6, !P4 ;  /* 0x0000000600067207 */ /* 0x040fe20006000000 */
[----:B------:R-:W-:Y:S01]  /*3a00*/  IMAD R5, R5, UR34, RZ ;  /* 0x0000002205057c24 */ /* 0x000fe2000f8e02ff */
[C---:B------:R-:W-:Y:S01]  /*3a10*/  SEL R4, R0.reuse, R4, !P4 ;  /* 0x0000000400047207 */ /* 0x040fe20006000000 */
[----:B------:R-:W-:Y:S01]  /*3a20*/  IMAD R7, R7, UR34, RZ ;  /* 0x0000002207077c24 */ /* 0x000fe2000f8e02ff */
[----:B------:R-:W-:Y:S01]  /*3a30*/  SEL R8, R0, R8, !P4 ;  /* 0x0000000800087207 */ /* 0x000fe20006000000 */
[----:B------:R-:W-:Y:S01]  /*3a40*/  IMAD R6, R6, UR34, RZ ;  /* 0x0000002206067c24 */ /* 0x000fe2000f8e02ff */
[----:B------:R-:W-:Y:S01]  /*3a50*/  SEL R9, R0, R9, !P4 ;  /* 0x0000000900097207 */ /* 0x000fe20006000000 */
[----:B------:R-:W-:Y:S01]  /*3a60*/  IMAD R4, R4, UR34, RZ ;  /* 0x0000002204047c24 */ /* 0x000fe2000f8e02ff */
[----:B------:R-:W-:Y:S01]  /*3a70*/  SEL R10, R0, R10, !P4 ;  /* 0x0000000a000a7207 */ /* 0x000fe20006000000 */
[----:B------:R-:W-:Y:S01]  /*3a80*/  IMAD R8, R8, UR34, RZ ;  /* 0x0000002208087c24 */ /* 0x000fe2000f8e02ff */
[C---:B------:R-:W-:Y:S01]  /*3a90*/  SEL R11, R0.reuse, R11, !P4 ;  /* 0x0000000b000b7207 */ /* 0x040fe20006000000 */
        /* <DEDUP_REMOVED lines=27> */
[----:B------:R-:W-:-:S02]  /*3c50*/  SEL R25, R0, R25, !P4 ;  /* 0x0000001900197207 */ /* 0x000fc40006000000 */
[----:B------:R-:W-:Y:S01]  /*3c60*/  SEL R26, R0, R26, !P4 ;  /* 0x0000001a001a7207 */ /* 0x000fe20006000000 */
[----:B------:R-:W-:Y:S01]  /*3c70*/  IMAD R24, R24, UR34, RZ ;  /* 0x0000002218187c24 */ /* 0x000fe2000f8e02ff */
[C---:B------:R-:W-:Y:S02]  /*3c80*/  SEL R27, R0.reuse, R27, !P4 ;  /* 0x0000001b001b7207 */ /* 0x040fe40006000000 */
[----:B------:R-:W-:Y:S01]  /*3c90*/  SEL R28, R0, R28, !P4 ;  /* 0x0000001c001c7207 */ /* 0x000fe20006000000 */
[----:B------:R-:W-:Y:S01]  /*3ca0*/  IMAD R26, R26, UR34, RZ ;  /* 0x000000221a1a7c24 */ /* 0x000fe2000f8e02ff */
[C---:B------:R-:W-:Y:S02]  /*3cb0*/  SEL R29, R0.reuse, R29, !P4 ;  /* 0x0000001d001d7207 */ /* 0x040fe40006000000 */
[C---:B------:R-:W-:Y:S02]  /*3cc0*/  SEL R30, R0.reuse, R30, !P4 ;  /* 0x0000001e001e7207 */ /* 0x040fe40006000000 */
[----:B------:R-:W-:-:S02]  /*3cd0*/  SEL R31, R0, R31, !P4 ;  /* 0x0000001f001f7207 */ /* 0x000fc40006000000 */
[C---:B------:R-:W-:Y:S02]  /*3ce0*/  SEL R32, R0.reuse, R32, !P4 ;  /* 0x0000002000207207 */ /* 0x040fe40006000000 */
[C---:B------:R-:W-:Y:S02]  /*3cf0*/  SEL R33, R0.reuse, R33, !P4 ;  /* 0x0000002100217207 */ /* 0x040fe40006000000 */
[C---:B------:R-:W-:Y:S02]  /*3d00*/  SEL R35, R0.reuse, R35, !P4 ;  /* 0x0000002300237207 */ /* 0x040fe40006000000 */
        /* <DEDUP_REMOVED lines=8> */
[C---:B------:R-:W-:Y:S01]  /*3d90*/  SEL R87, R0.reuse, R87, !P4 ;  /* 0x0000005700577207 */ /* 0x040fe20006000000 */
[----:B------:R-:W-:Y:S01]  /*3da0*/  IMAD R79, R79, UR34, RZ ;  /* 0x000000224f4f7c24 */ /* 0x000fe2000f8e02ff */
        /* <DEDUP_REMOVED lines=10> */
[----:B------:R-:W-:-:S02]  /*3e50*/  SEL R99, R0, R99, !P4 ;  /* 0x0000006300637207 */ /* 0x000fc40006000000 */
[----:B------:R-:W-:Y:S01]  /*3e60*/  IADD3.X R67, R67, UR33, RZ, P5, !PT ;  /* 0x0000002143437c10 */ /* 0x000fe2000affe4ff */
[----:B------:R-:W-:Y:S01]  /*3e70*/  IMAD R97, R97, UR34, RZ ;  /* 0x0000002261617c24 */ /* 0x000fe2000f8e02ff */
[----:B------:R-:W-:Y:S01]  /*3e80*/  SEL R0, R0, R101, !P4 ;  /* 0x0000006500007207 */ /* 0x000fe20006000000 */
[----:B------:R-:W-:Y:S01]  /*3e90*/  IMAD R99, R99, UR34, RZ ;  /* 0x0000002263637c24 */ /* 0x000fe2000f8e02ff */
[----:B------:R-:W-:Y:S02]  /*3ea0*/  R2UR UR7, R58 ;  /* 0x000000003a0772ca */ /* 0x000fe400000e0000 */
[----:B------:R-:W-:Y:S02]  /*3eb0*/  IADD3 R42, P5, R56, UR32, RZ ;  /* 0x00000020382a7c10 */ /* 0x000fe4000ffbe0ff */
[----:B------:R-:W-:Y:S02]  /*3ec0*/  IADD3.X R64, R64, UR33, RZ, P1, !PT ;  /* 0x0000002140407c10 */ /* 0x000fe40008ffe4ff */
[----:B------:R-:W-:-:S02]  /*3ed0*/  IADD3 R58, P4, R2, UR32, RZ ;  /* 0x00000020023a7c10 */ /* 0x000fc4000ff9e0ff */
[----:B------:R-:W-:Y:S02]  /*3ee0*/  IADD3 R43, P1, R71, UR32, RZ ;  /* 0x00000020472b7c10 */ /* 0x000fe4000ff3e0ff */
[----:B------:R-:W-:Y:S02]  /*3ef0*/  R2UR UR15, R55 ;  /* 0x00000000370f72ca */ /* 0x000fe400000e0000 */
[----:B------:R-:W-:Y:S02]  /*3f00*/  R2UR UR18, R41 ;  /* 0x00000000291272ca */ /* 0x000fe400000e0000 */
[----:B------:R-:W-:Y:S02]  /*3f10*/  SHF.R.S32.HI R61, RZ, 0x1f, R2 ;  /* 0x0000001fff3d7819 */ /* 0x000fe40000011402 */
[----:B------:R-:W-:Y:S02]  /*3f20*/  IADD3.X R59, R59, UR33, RZ, P6, !PT ;  /* 0x000000213b3b7c10 */ /* 0x000fe4000b7fe4ff */
[----:B------:R-:W-:-:S02]  /*3f30*/  SHF.R.S32.HI R57, RZ, 0x1f, R71 ;  /* 0x0000001fff397819 */ /* 0x000fc40000011447 */
[----:B------:R-:W-:Y:S02]  /*3f40*/  IADD3 R41, P6, R81, UR32, RZ ;  /* 0x0000002051297c10 */ /* 0x000fe4000ffde0ff */
[----:B------:R-:W-:Y:S02]  /*3f50*/  SHF.R.S32.HI R55, RZ, 0x1f, R75 ;  /* 0x0000001fff377819 */ /* 0x000fe4000001144b */
[----:B------:R-:W-:Y:S02]  /*3f60*/  CS2R R74, SRZ ;  /* 0x00000000004a7805 */ /* 0x000fe4000001ff00 */
[----:B------:R-:W-:Y:S02]  /*3f70*/  R2UR UR11, R60 ;  /* 0x000000003c0b72ca */ /* 0x000fe400000e0000 */
[----:B------:R-:W-:Y:S02]  /*3f80*/  R2UR UR13, R42 ;  /* 0x000000002a0d72ca */ /* 0x000fe400000e0000 */
[----:B------:R-:W-:-:S02]  /*3f90*/  IADD3.X R63, R63, UR33, RZ, P2, !PT ;  /* 0x000000213f3f7c10 */ /* 0x000fc400097fe4ff */
[----:B------:R-:W-:Y:S02]  /*3fa0*/  R2UR UR12, R58 ;  /* 0x000000003a0c72ca */ /* 0x000fe400000e0000 */
[----:B------:R-:W-:Y:S02]  /*3fb0*/  IADD3 R42, P2, R73, UR32, RZ ;  /* 0x00000020492a7c10 */ /* 0x000fe4000ff5e0ff */
[----:B------:R-:W-:Y:S02]  /*3fc0*/  R2UR UR16, R43 ;  /* 0x000000002b1072ca */ /* 0x000fe400000e0000 */
[----:B------:R-:W-:Y:S02]  /*3fd0*/  SHF.R.S32.HI R60, RZ, 0x1f, R56 ;  /* 0x0000001fff3c7819 */ /* 0x000fe40000011438 */
[----:B------:R-:W-:Y:S02]  /*3fe0*/  IADD3.X R61, R61, UR33, RZ, P4, !PT ;  /* 0x000000213d3d7c10 */ /* 0x000fe4000a7fe4ff */
[----:B------:R-:W-:-:S02]  /*3ff0*/  IADD3.X R57, R57, UR33, RZ, P1, !PT ;  /* 0x0000002139397c10 */ /* 0x000fc40008ffe4ff */
[----:B------:R-:W-:Y:S02]  /*4000*/  SHF.R.S32.HI R58, RZ, 0x1f, R69 ;  /* 0x0000001fff3a7819 */ /* 0x000fe40000011445 */
[----:B------:R-:W-:Y:S02]  /*4010*/  IADD3 R43, P4, R77, UR32, RZ ;  /* 0x000000204d2b7c10 */ /* 0x000fe4000ff9e0ff */
[----:B------:R-:W-:Y:S02]  /*4020*/  R2UR UR21, R41 ;  /* 0x00000000291572ca */ /* 0x000fe400000e0000 */
[----:B------:R-:W-:Y:S02]  /*4030*/  IADD3 R68, P1, R85, UR32, RZ ;  /* 0x0000002055447c10 */ /* 0x000fe4000ff3e0ff */
[----:B------:R-:W-:Y:S02]  /*4040*/  IADD3.X R55, R55, UR33, RZ, P3, !PT ;  /* 0x0000002137377c10 */ /* 0x000fe40009ffe4ff */
[----:B------:R-:W-:-:S02]  /*4050*/  IADD3 R41, P3, R89, UR32, RZ ;  /* 0x0000002059297c10 */ /* 0x000fc4000ff7e0ff */
[----:B------:R-:W-:Y:S02]  /*4060*/  R2UR UR17, R42 ;  /* 0x000000002a1172ca */ /* 0x000fe400000e0000 */
[----:B------:R-:W-:Y:S02]  /*4070*/  IADD3.X R60, R60, UR33, RZ, P5, !PT ;  /* 0x000000213c3c7c10 */ /* 0x000fe4000affe4ff */
[----:B------:R-:W-:Y:S02]  /*4080*/  IADD3 R42, P5, R79, UR32, RZ ;  /* 0x000000204f2a7c10 */ /* 0x000fe4000ffbe0ff */
[----:B------:R-:W-:Y:S02]  /*4090*/  IADD3.X R58, R58, UR33, RZ, P0, !PT ;  /* 0x000000213a3a7c10 */ /* 0x000fe400087fe4ff */
[----:B------:R-:W-:Y:S02]  /*40a0*/  R2UR UR19, R43 ;  /* 0x000000002b1372ca */ /* 0x000fe400000e0000 */
[----:B------:R-:W-:-:S02]  /*40b0*/  SHF.R.S32.HI R56, RZ, 0x1f, R73 ;  /* 0x0000001fff387819 */ /* 0x000fc40000011449 */
[----:B------:R-:W-:Y:S01]  /*40c0*/  R2UR UR23, R68 ;  /* 0x00000000441772ca */ /* 0x000fe200000e0000 */
[----:B------:R-:W-:Y:S01]  /*40d0*/  IMAD R68, R3, UR34, RZ ;  /* 0x0000002203447c24 */ /* 0x000fe2000f8e02ff */
[----:B------:R-:W-:Y:S02]  /*40e0*/  IADD3 R2, P0, R83, UR32, RZ ;  /* 0x0000002053027c10 */ /* 0x000fe4000ff1e0ff */
[----:B------:R-:W-:Y:S02]  /*40f0*/  SHF.R.S32.HI R43, RZ, 0x1f, R77 ;  /* 0x0000001fff2b7819 */ /* 0x000fe4000001144d */
[----:B------:R-:W-:Y:S02]  /*4100*/  R2UR UR25, R41 ;  /* 0x00000000291972ca */ /* 0x000fe400000e0000 */
[----:B------:R-:W-:Y:S02]  /*4110*/  SHF.R.S32.HI R41, RZ, 0x1f, R79 ;  /* 0x0000001fff297819 */ /* 0x000fe4000001144f */
[----:B------:R-:W-:-:S02]  /*4120*/  SHF.R.S32.HI R3, RZ, 0x1f, R81 ;  /* 0x0000001fff037819 */ /* 0x000fc40000011451 */
[----:B------:R-:W-:Y:S02]  /*4130*/  CS2R R80, SRZ ;  /* 0x0000000000507805 */ /* 0x000fe4000001ff00 */
[----:B------:R-:W-:Y:S02]  /*4140*/  R2UR UR20, R42 ;  /* 0x000000002a1472ca */ /* 0x000fe400000e0000 */
[----:B------:R-:W-:Y:S02]  /*4150*/  IADD3.X R56, R56, UR33, RZ, P2, !PT ;  /* 0x0000002138387c10 */ /* 0x000fe400097fe4ff */
[----:B------:R-:W-:Y:S02]  /*4160*/  R2UR UR22, R2 ;  /* 0x00000000021672ca */ /* 0x000fe400000e0000 */
[----:B------:R-:W-:Y:S02]  /*4170*/  IADD3 R42, P2, R87, UR32, RZ ;  /* 0x00000020572a7c10 */ /* 0x000fe4000ff5e0ff */
[----:B------:R-:W-:-:S02]  /*4180*/  IADD3.X R43, R43, UR33, RZ, P4, !PT ;  /* 0x000000212b2b7c10 */ /* 0x000fc4000a7fe4ff */
[----:B------:R-:W-:Y:S02]  /*4190*/  IADD3 R2, P4, R91, UR32, RZ ;  /* 0x000000205b027c10 */ /* 0x000fe4000ff9e0ff */
[----:B------:R-:W-:Y:S02]  /*41a0*/  IADD3.X R41, R41, UR33, RZ, P5, !PT ;  /* 0x0000002129297c10 */ /* 0x000fe4000affe4ff */
[----:B------:R-:W-:Y:S02]  /*41b0*/  IADD3.X R3, R3, UR33, RZ, P6, !PT ;  /* 0x0000002103037c10 */ /* 0x000fe4000b7fe4ff */
[----:B------:R-:W-:Y:S02]  /*41c0*/  R2UR UR24, R42 ;  /* 0x000000002a1872ca */ /* 0x000fe400000e0000 */
[----:B------:R-:W-:Y:S02]  /*41d0*/  R2UR UR26, R2 ;  /* 0x00000000021a72ca */ /* 0x000fe400000e0000 */
[----:B------:R-:W-:-:S02]  /*41e0*/  SHF.R.S32.HI R42, RZ, 0x1f, R85 ;  /* 0x0000001fff2a7819 */ /* 0x000fc40000011455 */
[----:B------:R-:W-:Y:S02]  /*41f0*/  CS2R R84, SRZ ;  /* 0x0000000000547805 */ /* 0x000fe4000001ff00 */
[----:B------:R-:W-:Y:S02]  /*4200*/  R2UR UR51, R41 ;  /* 0x00000000293372ca */ /* 0x000fe400000e0000 */
[----:B------:R-:W-:Y:S02]  /*4210*/  R2UR UR52, R3 ;  /* 0x00000000033472ca */ /* 0x000fe400000e0000 */
[----:B------:R-:W-:Y:S02]  /*4220*/  SHF.R.S32.HI R2, RZ, 0x1f, R83 ;  /* 0x0000001fff027819 */ /* 0x000fe40000011453 */
[----:B------:R-:W-:Y:S02]  /*4230*/  CS2R R82, SRZ ;  /* 0x0000000000527805 */ /* 0x000fe4000001ff00 */
[----:B------:R-:W-:-:S02]  /*4240*/  SHF.R.S32.HI R41, RZ, 0x1f, R87 ;  /* 0x0000001fff297819 */ /* 0x000fc40000011457 */
[----:B------:R-:W-:Y:S02]  /*4250*/  CS2R R86, SRZ ;  /* 0x0000000000567805 */ /* 0x000fe4000001ff00 */
[----:B------:R-:W-:Y:S02]  /*4260*/  SHF.R.S32.HI R3, RZ, 0x1f, R89 ;  /* 0x0000001fff037819 */ /* 0x000fe40000011459 */
[----:B------:R-:W-:Y:S02]  /*4270*/  CS2R R88, SRZ ;  /* 0x0000000000587805 */ /* 0x000fe4000001ff00 */
[----:B------:R-:W-:Y:S02]  /*4280*/  IADD3.X R42, R42, UR33, RZ, P1, !PT ;  /* 0x000000212a2a7c10 */ /* 0x000fe40008ffe4ff */
[----:B------:R-:W-:Y:S02]  /*4290*/  IADD3.X R2, R2, UR33, RZ, P0, !PT ;  /* 0x0000002102027c10 */ /* 0x000fe400087fe4ff */
[----:B------:R-:W-:-:S02]  /*42a0*/  IADD3.X R41, R41, UR33, RZ, P2, !PT ;  /* 0x0000002129297c10 */ /* 0x000fc400097fe4ff */
[----:B------:R-:W-:Y:S02]  /*42b0*/  IADD3.X R3, R3, UR33, RZ, P3, !PT ;  /* 0x0000002103037c10 */ /* 0x000fe40009ffe4ff */
[----:B------:R-:W-:Y:S02]  /*42c0*/  SHF.R.S32.HI R91, RZ, 0x1f, R91 ;  /* 0x0000001fff5b7819 */ /* 0x000fe4000001145b */
[----:B------:R-:W-:Y:S02]  /*42d0*/  R2UR UR54, R42 ;  /* 0x000000002a3672ca */ /* 0x000fe400000e0000 */
[----:B------:R-:W-:Y:S02]  /*42e0*/  IADD3 R72, P5, R93, UR32, RZ ;  /* 0x000000205d487c10 */ /* 0x000fe4000ffbe0ff */
[----:B------:R-:W-:Y:S02]  /*42f0*/  R2UR UR53, R2 ;  /* 0x00000000023572ca */ /* 0x000fe400000e0000 */
[----:B------:R-:W-:-:S02]  /*4300*/  R2UR UR55, R41 ;  /* 0x00000000293772ca */ /* 0x000fc400000e0000 */
[----:B------:R-:W-:Y:S02]  /*4310*/  R2UR UR56, R3 ;  /* 0x00000000033872ca */ /* 0x000fe400000e0000 */
[----:B------:R-:W-:Y:S02]  /*4320*/  SHF.R.S32.HI R42, RZ, 0x1f, R93 ;  /* 0x0000001fff2a7819 */ /* 0x000fe4000001145d */
[----:B------:R-:W-:Y:S02]  /*4330*/  CS2R R92, SRZ ;  /* 0x00000000005c7805 */ /* 0x000fe4000001ff00 */
[----:B------:R-:W-:Y:S02]  /*4340*/  IADD3 R71, P6, R95, UR32, RZ ;  /* 0x000000205f477c10 */ /* 0x000fe4000ffde0ff */
[----:B------:R-:W-:Y:S02]  /*4350*/  IADD3 R70, P0, R68, UR32, RZ ;  /* 0x0000002044467c10 */ /* 0x000fe4000ff1e0ff */
[----:B------:R-:W-:-:S02]  /*4360*/  IADD3.X R2, R91, UR33, RZ, P4, !PT ;  /* 0x000000215b027c10 */ /* 0x000fc4000a7fe4ff */
[----:B------:R-:W-:Y:S02]  /*4370*/  CS2R R90, SRZ ;  /* 0x00000000005a7805 */ /* 0x000fe4000001ff00 */
[----:B------:R-:W-:Y:S02]  /*4380*/  SHF.R.S32.HI R41, RZ, 0x1f, R95 ;  /* 0x0000001fff297819 */ /* 0x000fe4000001145f */
[----:B------:R-:W-:Y:S02]  /*4390*/  CS2R R94, SRZ ;  /* 0x00000000005e7805 */ /* 0x000fe4000001ff00 */
[----:B------:R-:W-:Y:S01]  /*43a0*/  SHF.R.S32.HI R3, RZ, 0x1f, R68 ;  /* 0x0000001fff037819 */ /* 0x000fe20000011444 */
[----:B------:R-:W-:Y:S01]  /*43b0*/  IMAD R68, R40, UR34, RZ ;  /* 0x0000002228447c24 */ /* 0x000fe2000f8e02ff */
[----:B------:R-:W-:Y:S02]  /*43c0*/  IADD3.X R42, R42, UR33, RZ, P5, !PT ;  /* 0x000000212a2a7c10 */ /* 0x000fe4000affe4ff */
[----:B------:R-:W-:-:S02]  /*43d0*/  R2UR UR57, R2 ;  /* 0x00000000023972ca */ /* 0x000fc400000e0000 */
[----:B------:R-:W-:Y:S02]  /*43e0*/  IADD3.X R41, R41, UR33, RZ, P6, !PT ;  /* 0x0000002129297c10 */ /* 0x000fe4000b7fe4ff */
[----:B------:R-:W-:Y:S02]  /*43f0*/  IADD3.X R3, R3, UR33, RZ, P0, !PT ;  /* 0x0000002103037c10 */ /* 0x000fe400087fe4ff */
[----:B------:R-:W-:Y:S02]  /*4400*/  SHF.R.S32.HI R113, RZ, 0x1f, R7 ;  /* 0x0000001fff717819 */ /* 0x000fe40000011407 */
[----:B------:R-:W-:Y:S02]  /*4410*/  IADD3 R121, P5, R7, UR32, RZ ;  /* 0x0000002007797c10 */ /* 0x000fe4000ffbe0ff */
[----:B------:R-:W-:Y:S02]  /*4420*/  IADD3 R69, P1, R97, UR32, RZ ;  /* 0x0000002061457c10 */ /* 0x000fe4000ff3e0ff */
[----:B------:R-:W-:-:S02]  /*4430*/  SHF.R.S32.HI R2, RZ, 0x1f, R97 ;  /* 0x0000001fff027819 */ /* 0x000fc40000011461 */
[----:B------:R-:W-:Y:S02]  /*4440*/  SHF.R.S32.HI R115, RZ, 0x1f, R5 ;  /* 0x0000001fff737819 */ /* 0x000fe40000011405 */
[----:B------:R-:W-:Y:S02]  /*4450*/  IADD3 R122, P4, R5, UR32, RZ ;  /* 0x00000020057a7c10 */ /* 0x000fe4000ff9e0ff */
[----:B------:R-:W-:Y:S02]  /*4460*/  SHF.R.S32.HI R111, RZ, 0x1f, R6 ;  /* 0x0000001fff6f7819 */ /* 0x000fe40000011406 */
[----:B------:R-:W-:Y:S02]  /*4470*/  IADD3 R120, P6, R6, UR32, RZ ;  /* 0x0000002006787c10 */ /* 0x000fe4000ffde0ff */
[----:B------:R-:W-:Y:S02]  /*4480*/  SHF.R.S32.HI R109, RZ, 0x1f, R4 ;  /* 0x0000001fff6d7819 */ /* 0x000fe40000011404 */
[----:B------:R-:W-:-:S02]  /*4490*/  IADD3 R119, P0, R4, UR32, RZ ;  /* 0x0000002004777c10 */ /* 0x000fc4000ff1e0ff */
[----:B------:R-:W-:Y:S01]  /*44a0*/  R2UR UR37, R67 ;  /* 0x00000000432572ca */ /* 0x000fe200000e0000 */
[----:B------:R-:W-:Y:S01]  /*44b0*/  IMAD R67, R39, UR34, RZ ;  /* 0x0000002227437c24 */ /* 0x000fe2000f8e02ff */
[----:B------:R-:W-:Y:S02]  /*44c0*/  R2UR UR50, R43 ;  /* 0x000000002b3272ca */ /* 0x000fe400000e0000 */
[----:B------:R-:W-:Y:S02]  /*44d0*/  IADD3.X R113, R113, UR33, RZ, P5, !PT ;  /* 0x0000002171717c10 */ /* 0x000fe4000affe4ff */
[----:B------:R-:W-:Y:S02]  /*44e0*/  IADD3.X R2, R2, UR33, RZ, P1, !PT ;  /* 0x0000002102027c10 */ /* 0x000fe40008ffe4ff */
[----:B------:R-:W-:Y:S02]  /*44f0*/  R2UR UR59, R41 ;  /* 0x00000000293b72ca */ /* 0x000fe400000e0000 */
[----:B------:R-:W-:-:S02]  /*4500*/  SHF.R.S32.HI R103, RZ, 0x1f, R10 ;  /* 0x0000001fff677819 */ /* 0x000fc4000001140a */
[----:B------:R-:W-:Y:S02]  /*4510*/  IADD3 R116, P3, R10, UR32, RZ ;  /* 0x000000200a747c10 */ /* 0x000fe4000ff7e0ff */
[----:B------:R-:W-:Y:S02]  /*4520*/  IADD3.X R115, R115, UR33, RZ, P4, !PT ;  /* 0x0000002173737c10 */ /* 0x000fe4000a7fe4ff */
[----:B------:R-:W-:Y:S02]  /*4530*/  SHF.R.S32.HI R43, RZ, 0x1f, R12 ;  /* 0x0000001fff2b7819 */ /* 0x000fe4000001140c */
[----:B------:R-:W-:Y:S02]  /*4540*/  IADD3 R112, P5, R12, UR32, RZ ;  /* 0x000000200c707c10 */ /* 0x000fe4000ffbe0ff */
[----:B------:R-:W-:Y:S02]  /*4550*/  IADD3.X R111, R111, UR33, RZ, P6, !PT ;  /* 0x000000216f6f7c10 */ /* 0x000fe4000b7fe4ff */
[----:B------:R-:W-:-:S02]  /*4560*/  IADD3.X R109, R109, UR33, RZ, P0, !PT ;  /* 0x000000216d6d7c10 */ /* 0x000fc400087fe4ff */
[----:B------:R-:W-:Y:S02]  /*4570*/  SHF.R.S32.HI R107, RZ, 0x1f, R8 ;  /* 0x0000001fff6b7819 */ /* 0x000fe40000011408 */
[----:B------:R-:W-:Y:S02]  /*4580*/  IADD3 R118, P1, R8, UR32, RZ ;  /* 0x0000002008767c10 */ /* 0x000fe4000ff3e0ff */
[----:B------:R-:W-:Y:S02]  /*4590*/  SHF.R.S32.HI R105, RZ, 0x1f, R9 ;  /* 0x0000001fff697819 */ /* 0x000fe40000011409 */
[----:B------:R-:W-:Y:S02]  /*45a0*/  IADD3 R117, P2, R9, UR32, RZ ;  /* 0x0000002009757c10 */ /* 0x000fe4000ff5e0ff */
[----:B------:R-:W-:Y:S02]  /*45b0*/  SHF.R.S32.HI R101, RZ, 0x1f, R11 ;  /* 0x0000001fff657819 */ /* 0x000fe4000001140b */
[----:B------:R-:W-:-:S02]  /*45c0*/  IADD3 R114, P4, R11, UR32, RZ ;  /* 0x000000200b727c10 */ /* 0x000fc4000ff9e0ff */
[----:B------:R-:W-:Y:S02]  /*45d0*/  SHF.R.S32.HI R41, RZ, 0x1f, R13 ;  /* 0x0000001fff297819 */ /* 0x000fe4000001140d */
[----:B------:R-:W-:Y:S02]  /*45e0*/  IADD3 R110, P6, R13, UR32, RZ ;  /* 0x000000200d6e7c10 */ /* 0x000fe4000ffde0ff */
[----:B------:R-:W-:Y:S02]  /*45f0*/  SHF.R.S32.HI R39, RZ, 0x1f, R14 ;  /* 0x0000001fff277819 */ /* 0x000fe4000001140e */
[----:B------:R-:W-:Y:S02]  /*4600*/  IADD3 R108, P0, R14, UR32, RZ ;  /* 0x000000200e6c7c10 */ /* 0x000fe4000ff1e0ff */
[----:B------:R-:W-:Y:S01]  /*4610*/  R2UR UR43, R61 ;  /* 0x000000003d2b72ca */ /* 0x000fe200000e0000 */
[----:B------:R-:W-:Y:S01]  /*4620*/  IMAD R61, R33, UR34, RZ ;  /* 0x00000022213d7c24 */ /* 0x000fe2000f8e02ff */
        /* <DEDUP_REMOVED lines=12> */
[----:B------:R-:W-:-:S02]  /*46f0*/  R2UR UR58, R42 ;  /* 0x000000002a3a72ca */ /* 0x000fc400000e0000 */
[----:B------:R-:W-:Y:S01]  /*4700*/  R2UR UR60, R3 ;  /* 0x00000000033c72ca */ /* 0x000fe200000e0000 */
[----:B------:R-:W-:Y:S01]  /*4710*/  IMAD R3, R25, UR34, RZ ;  /* 0x0000002219037c24 */ /* 0x000fe2000f8e02ff */
[----:B------:R-:W-:Y:S02]  /*4720*/  IADD3.X R103, R103, UR33, RZ, P3, !PT ;  /* 0x0000002167677c10 */ /* 0x000fe40009ffe4ff */
[----:B------:R-:W-:Y:S02]  /*4730*/  IADD3.X R43, R43, UR33, RZ, P5, !PT ;  /* 0x000000212b2b7c10 */ /* 0x000fe4000affe4ff */
[----:B------:R-:W-:Y:S01]  /*4740*/  R2UR UR48, R56 ;  /* 0x00000000383072ca */ /* 0x000fe200000e0000 */
[----:B------:R-:W-:Y:S01]  /*4750*/  IMAD R56, R28, UR34, RZ ;  /* 0x000000221c387c24 */ /* 0x000fe2000f8e02ff */
[----:B------:R-:W-:Y:S01]  /*4760*/  R2UR UR61, R2 ;  /* 0x00000000023d72ca */ /* 0x000fe200000e0000 */
[----:B------:R-:W-:Y:S01]  /*4770*/  IMAD R2, R23, UR34, RZ ;  /* 0x0000002217027c24 */ /* 0x000fe2000f8e02ff */
[----:B------:R-:W-:-:S02]  /*4780*/  IADD3.X R107, R107, UR33, RZ, P1, !PT ;  /* 0x000000216b6b7c10 */ /* 0x000fc40008ffe4ff */
[----:B------:R-:W-:Y:S02]  /*4790*/  IADD3.X R105, R105, UR33, RZ, P2, !PT ;  /* 0x0000002169697c10 */ /* 0x000fe400097fe4ff */
[----:B------:R-:W-:Y:S02]  /*47a0*/  SHF.R.S32.HI R33, RZ, 0x1f, R17 ;  /* 0x0000001fff217819 */ /* 0x000fe40000011411 */
[----:B------:R-:W-:Y:S02]  /*47b0*/  IADD3 R102, P3, R17, UR32, RZ ;  /* 0x0000002011667c10 */ /* 0x000fe4000ff7e0ff */
[----:B------:R-:W-:Y:S02]  /*47c0*/  IADD3.X R101, R101, UR33, RZ, P4, !PT ;  /* 0x0000002165657c10 */ /* 0x000fe4000a7fe4ff */
[----:B------:R-:W-:Y:S02]  /*47d0*/  SHF.R.S32.HI R29, RZ, 0x1f, R19 ;  /* 0x0000001fff1d7819 */ /* 0x000fe40000011413 */
[----:B------:R-:W-:-:S02]  /*47e0*/  IADD3 R42, P5, R19, UR32, RZ ;  /* 0x00000020132a7c10 */ /* 0x000fc4000ffbe0ff */
[----:B------:R-:W-:Y:S02]  /*47f0*/  IADD3.X R41, R41, UR33, RZ, P6, !PT ;  /* 0x0000002129297c10 */ /* 0x000fe4000b7fe4ff */
[----:B------:R-:W-:Y:S02]  /*4800*/  IADD3.X R39, R39, UR33, RZ, P0, !PT ;  /* 0x0000002127277c10 */ /* 0x000fe400087fe4ff */
        /* <DEDUP_REMOVED lines=18> */
[----:B------:R-:W-:Y:S02]  /*4930*/  IADD3.X R33, R33, UR33, RZ, P3, !PT ;  /* 0x0000002121217c10 */ /* 0x000fe40009ffe4ff */
[----:B------:R-:W-:-:S02]  /*4940*/  IADD3.X R29, R29, UR33, RZ, P5, !PT ;  /* 0x000000211d1d7c10 */ /* 0x000fc4000affe4ff */
[----:B------:R-:W-:Y:S02]  /*4950*/  IADD3.X R37, R37, UR33, RZ, P1, !PT ;  /* 0x0000002125257c10 */ /* 0x000fe40008ffe4ff */
[----:B------:R-:W-:Y:S02]  /*4960*/  IADD3.X R35, R35, UR33, RZ, P2, !PT ;  /* 0x0000002123237c10 */ /* 0x000fe400097fe4ff */
[----:B------:R-:W-:Y:S02]  /*4970*/  SHF.R.S32.HI R19, RZ, 0x1f, R24 ;  /* 0x0000001fff137819 */ /* 0x000fe40000011418 */
[----:B------:R-:W-:Y:S02]  /*4980*/  IADD3 R32, P3, R24, UR32, RZ ;  /* 0x0000002018207c10 */ /* 0x000fe4000ff7e0ff */
[----:B------:R-:W-:Y:S02]  /*4990*/  IADD3.X R31, R31, UR33, RZ, P4, !PT ;  /* 0x000000211f1f7c10 */ /* 0x000fe4000a7fe4ff */
[----:B------:R-:W-:-:S02]  /*49a0*/  SHF.R.S32.HI R15, RZ, 0x1f, R26 ;  /* 0x0000001fff0f7819 */ /* 0x000fc4000001141a */
[----:B------:R-:W-:Y:S02]  /*49b0*/  IADD3 R28, P5, R26, UR32, RZ ;  /* 0x000000201a1c7c10 */ /* 0x000fe4000ffbe0ff */
[----:B------:R-:W-:Y:S02]  /*49c0*/  IADD3.X R27, R27, UR33, RZ, P6, !PT ;  /* 0x000000211b1b7c10 */ /* 0x000fe4000b7fe4ff */
[----:B------:R-:W-:Y:S02]  /*49d0*/  IADD3.X R25, R25, UR33, RZ, P0, !PT ;  /* 0x0000002119197c10 */ /* 0x000fe400087fe4ff */
[----:B------:R-:W-:Y:S02]  /*49e0*/  SHF.R.S32.HI R23, RZ, 0x1f, R22 ;  /* 0x0000001fff177819 */ /* 0x000fe40000011416 */
[----:B------:R-:W-:Y:S02]  /*49f0*/  IADD3 R36, P1, R22, UR32, RZ ;  /* 0x0000002016247c10 */ /* 0x000fe4000ff3e0ff */
[----:B------:R-:W-:-:S02]  /*4a00*/  SHF.R.S32.HI R21, RZ, 0x1f, R2 ;  /* 0x0000001fff157819 */ /* 0x000fc40000011402 */
[----:B------:R-:W-:Y:S02]  /*4a10*/  IADD3 R34, P2, R2, UR32, RZ ;  /* 0x0000002002227c10 */ /* 0x000fe4000ff5e0ff */
[----:B------:R-:W-:Y:S02]  /*4a20*/  SHF.R.S32.HI R17, RZ, 0x1f, R3 ;  /* 0x0000001fff117819 */ /* 0x000fe40000011403 */
[----:B------:R-:W-:Y:S02]  /*4a30*/  IADD3 R30, P4, R3, UR32, RZ ;  /* 0x00000020031e7c10 */ /* 0x000fe4000ff9e0ff */
[----:B------:R-:W-:Y:S02]  /*4a40*/  SHF.R.S32.HI R13, RZ, 0x1f, R55 ;  /* 0x0000001fff0d7819 */ /* 0x000fe40000011437 */
[----:B------:R-:W-:Y:S01]  /*4a50*/  IADD3 R26, P6, R55, UR32, RZ ;  /* 0x00000020371a7c10 */ /* 0x000fe2000ffde0ff */
[----:B------:R-:W-:Y:S01]  /*4a60*/  IMAD.SHL.U32 R55, R53, 0x8, RZ ;  /* 0x0000000835377824 */ /* 0x000fe200078e00ff */
[----:B------:R-:W-:-:S02]  /*4a70*/  SHF.R.S32.HI R11, RZ, 0x1f, R56 ;  /* 0x0000001fff0b7819 */ /* 0x000fc40000011438 */
[----:B------:R-:W-:Y:S01]  /*4a80*/  IADD3 R24, P0, R56, UR32, RZ ;  /* 0x0000002038187c10 */ /* 0x000fe2000ff1e0ff */
[----:B------:R-:W-:Y:S01]  /*4a90*/  IMAD.SHL.U32 R56, R53, 0x40, RZ ;  /* 0x0000004035387824 */ /* 0x000fe200078e00ff */
[----:B------:R-:W-:Y:S01]  /*4aa0*/  R2UR UR36, R69 ;  /* 0x00000000452472ca */ /* 0x000fe200000e0000 */
[----:B------:R-:W-:Y:S01]  /*4ab0*/  IMAD R69, R0, UR34, RZ ;  /* 0x0000002200457c24 */ /* 0x000fe2000f8e02ff */
[----:B------:R-:W-:Y:S01]  /*4ac0*/  IADD3.X R23, R23, UR33, RZ, P1, !PT ;  /* 0x0000002117177c10 */ /* 0x000fe20008ffe4ff */
[----:B------:R-:W-:Y:S01]  /*4ad0*/  ULDC.64 UR34, c[0x0][0x210] ;  /* 0x0000840000227ab9 */ /* 0x000fe20000000a00 */
[----:B------:R-:W-:Y:S01]  /*4ae0*/  IADD3.X R21, R21, UR33, RZ, P2, !PT ;  /* 0x0000002115157c10 */ /* 0x000fe200097fe4ff */
[----:B------:R-:W-:Y:S01]  /*4af0*/  STL [R1+0x2c], R56 ;  /* 0x00002c3801007387 */ /* 0x000fe20000100800 */
[----:B------:R-:W-:Y:S02]  /*4b00*/  IADD3.X R19, R19, UR33, RZ, P3, !PT ;  /* 0x0000002113137c10 */ /* 0x000fe40009ffe4ff */
[----:B------:R-:W-:Y:S01]  /*4b10*/  IADD3.X R17, R17, UR33, RZ, P4, !PT ;  /* 0x0000002111117c10 */ /* 0x000fe2000a7fe4ff */
[----:B------:R-:W-:Y:S01]  /*4b20*/  STL [R1+0x28], R55 ;  /* 0x0000283701007387 */ /* 0x000fe20000100800 */
[----:B------:R-:W-:-:S02]  /*4b30*/  IADD3.X R15, R15, UR33, RZ, P5, !PT ;  /* 0x000000210f0f7c10 */ /* 0x000fc4000affe4ff */
        /* <DEDUP_REMOVED lines=12> */
[----:B------:R-:W-:Y:S02]  /*4c00*/  CS2R R60, SRZ ;  /* 0x00000000003c7805 */ /* 0x000fe4000001ff00 */
[----:B------:R-:W-:Y:S02]  /*4c10*/  SHF.R.S32.HI R123, RZ, 0x1f, R62 ;  /* 0x0000001fff7b7819 */ /* 0x000fe4000001143e */
[----:B------:R-:W-:Y:S02]  /*4c20*/  IADD3 R12, P6, R62, UR32, RZ ;  /* 0x000000203e0c7c10 */ /* 0x000fe4000ffde0ff */
[----:B------:R-:W-:Y:S02]  /*4c30*/  SHF.R.S32.HI R124, RZ, 0x1f, R63 ;  /* 0x0000001fff7c7819 */ /* 0x000fe4000001143f */
[----:B------:R-:W-:Y:S02]  /*4c40*/  IADD3 R10, P0, R63, UR32, RZ ;  /* 0x000000203f0a7c10 */ /* 0x000fe4000ff1e0ff */
[----:B------:R-:W-:-:S02]  /*4c50*/  CS2R R62, SRZ ;  /* 0x00000000003e7805 */ /* 0x000fc4000001ff00 */
[----:B------:R-:W-:Y:S02]  /*4c60*/  IADD3.X R9, R9, UR33, RZ, P1, !PT ;  /* 0x0000002109097c10 */ /* 0x000fe40008ffe4ff */
[----:B------:R-:W-:Y:S02]  /*4c70*/  IADD3.X R7, R7, UR33, RZ, P2, !PT ;  /* 0x0000002107077c10 */ /* 0x000fe400097fe4ff */
[----:B------:R-:W-:Y:S02]  /*4c80*/  IADD3.X R5, R5, UR33, RZ, P3, !PT ;  /* 0x0000002105057c10 */ /* 0x000fe40009ffe4ff */
[----:B------:R-:W-:Y:S02]  /*4c90*/  IADD3.X R3, R3, UR33, RZ, P4, !PT ;  /* 0x0000002103037c10 */ /* 0x000fe4000a7fe4ff */
[----:B------:R-:W-:Y:S02]  /*4ca0*/  IADD3.X R0, R0, UR33, RZ, P5, !PT ;  /* 0x0000002100007c10 */ /* 0x000fe4000affe4ff */
[----:B------:R-:W-:-:S02]  /*4cb0*/  IADD3.X R123, R123, UR33, RZ, P6, !PT ;  /* 0x000000217b7b7c10 */ /* 0x000fc4000b7fe4ff */
[----:B------:R-:W-:Y:S02]  /*4cc0*/  IADD3.X R124, R124, UR33, RZ, P0, !PT ;  /* 0x000000217c7c7c10 */ /* 0x000fe400087fe4ff */
[----:B------:R-:W-:Y:S02]  /*4cd0*/  IADD3 R8, P1, R64, UR32, RZ ;  /* 0x0000002040087c10 */ /* 0x000fe4000ff3e0ff */
[----:B------:R-:W-:Y:S02]  /*4ce0*/  IADD3 R6, P2, R65, UR32, RZ ;  /* 0x0000002041067c10 */ /* 0x000fe4000ff5e0ff */
[----:B------:R-:W-:Y:S02]  /*4cf0*/  IADD3 R4, P3, R66, UR32, RZ ;  /* 0x0000002042047c10 */ /* 0x000fe4000ff7e0ff */
[----:B------:R-:W-:Y:S02]  /*4d00*/  IADD3 R2, P4, R67, UR32, RZ ;  /* 0x0000002043027c10 */ /* 0x000fe4000ff9e0ff */
[----:B------:R-:W-:-:S02]  /*4d10*/  IADD3 R132, P5, R68, UR32, RZ ;  /* 0x0000002044847c10 */ /* 0x000fc4000ffbe0ff */
[----:B------:R-:W-:Y:S02]  /*4d20*/  IADD3 R135, P6, R99, UR32, RZ ;  /* 0x0000002063877c10 */ /* 0x000fe4000ffde0ff */
[----:B------:R-:W-:Y:S01]  /*4d30*/  IADD3 R137, P0, R69, UR32, RZ ;  /* 0x0000002045897c10 */ /* 0x000fe2000ff1e0ff */
[----:B------:R-:W-:Y:S01]  /*4d40*/  ULDC UR32, c[0x0][0x234] ;  /* 0x00008d0000207ab9 */ /* 0x000fe20000000800 */
[----:B------:R-:W-:Y:S01]  /*4d50*/  SHF.R.S32.HI R64, RZ, 0x1f, R64 ;  /* 0x0000001fff407819 */ /* 0x000fe20000011440 */
[----:B------:R-:W-:Y:S01]  /*4d60*/  IMAD R54, R54, UR32, RZ ;  /* 0x0000002036367c24 */ /* 0x000fe2000f8e02ff */
[----:B------:R-:W-:Y:S01]  /*4d70*/  SHF.R.S32.HI R65, RZ, 0x1f, R65 ;  /* 0x0000001fff417819 */ /* 0x000fe20000011441 */
[----:B------:R-:W-:Y:S01]  /*4d80*/  USHF.R.S32.HI UR32, URZ, 0x1f, UR4 ;  /* 0x0000001f3f207899 */ /* 0x000fe20008011404 */
[----:B------:R-:W-:Y:S02]  /*4d90*/  IADD3.X R125, R64, UR33, RZ, P1, !PT ;  /* 0x00000021407d7c10 */ /* 0x000fe40008ffe4ff */
[----:B------:R-:W-:Y:S01]  /*4da0*/  IADD3 R126, P1, R54, UR34, RZ ;  /* 0x00000022367e7c10 */ /* 0x000fe2000ff3e0ff */
[----:B------:R-:W-:Y:S01]  /*4db0*/  ULEA.HI UR32, UR32, UR4, URZ, 0x6 ;  /* 0x0000000420207291 */ /* 0x000fe2000f8f303f */
[----:B------:R-:W-:-:S02]  /*4dc0*/  SHF.R.S32.HI R66, RZ, 0x1f, R66 ;  /* 0x0000001fff427819 */ /* 0x000fc40000011442 */
[----:B------:R-:W-:Y:S01]  /*4dd0*/  LEA.HI.X.SX32 R131, R54, UR35, 0x1, P1 ;  /* 0x0000002336837c11 */ /* 0x000fe200088f0eff */
[----:B------:R-:W-:Y:S01]  /*4de0*/  IMAD.SHL.U32 R54, R53, 0x2, RZ ;  /* 0x0000000235367824 */ /* 0x000fe200078e00ff */
[----:B------:R-:W-:Y:S01]  /*4df0*/  SHF.R.S32.HI R67, RZ, 0x1f, R67 ;  /* 0x0000001fff437819 */ /* 0x000fe20000011443 */
[----:B------:R-:W0:Y:S01]  /*4e00*/  LDC R53, c[0x0][0x238] ;  /* 0x00008e00ff357b82 */ /* 0x000e220000000800 */
[----:B------:R-:W-:Y:S01]  /*4e10*/  SHF.R.S32.HI R68, RZ, 0x1f, R68 ;  /* 0x0000001fff447819 */ /* 0x000fe20000011444 */
[----:B------:R-:W-:Y:S01]  /*4e20*/  USHF.R.S32.HI UR32, URZ, 0x6, UR32 ;  /* 0x000000063f207899 */ /* 0x000fe20008011420 */
[----:B------:R0:W-:Y:S01]  /*4e30*/  STL [R1+0x24], R54 ;  /* 0x0000243601007387 */ /* 0x0001e20000100800 */
[----:B------:R-:W-:Y:S02]  /*4e40*/  SHF.R.S32.HI R99, RZ, 0x1f, R99 ;  /* 0x0000001fff637819 */ /* 0x000fe40000011463 */
[----:B------:R-:W-:Y:S02]  /*4e50*/  SHF.R.S32.HI R69, RZ, 0x1f, R69 ;  /* 0x0000001fff457819 */ /* 0x000fe40000011445 */
[----:B------:R-:W-:-:S02]  /*4e60*/  IADD3.X R127, R65, UR33, RZ, P2, !PT ;  /* 0x00000021417f7c10 */ /* 0x000fc400097fe4ff */
[----:B------:R-:W-:Y:S02]  /*4e70*/  CS2R R64, SRZ ;  /* 0x0000000000407805 */ /* 0x000fe4000001ff00 */
[----:B------:R-:W-:Y:S02]  /*4e80*/  IADD3.X R128, R66, UR33, RZ, P3, !PT ;  /* 0x0000002142807c10 */ /* 0x000fe40009ffe4ff */
[----:B------:R-:W-:Y:S02]  /*4e90*/  IADD3.X R129, R67, UR33, RZ, P4, !PT ;  /* 0x0000002143817c10 */ /* 0x000fe4000a7fe4ff */
[----:B------:R-:W-:Y:S02]  /*4ea0*/  CS2R R66, SRZ ;  /* 0x0000000000427805 */ /* 0x000fe4000001ff00 */
[----:B------:R-:W-:Y:S02]  /*4eb0*/  IADD3.X R130, R68, UR33, RZ, P5, !PT ;  /* 0x0000002144827c10 */ /* 0x000fe4000affe4ff */
[----:B------:R-:W-:-:S02]  /*4ec0*/  IADD3.X R134, R99, UR33, RZ, P6, !PT ;  /* 0x0000002163867c10 */ /* 0x000fc4000b7fe4ff */
[----:B------:R-:W-:Y:S01]  /*4ed0*/  IADD3.X R136, R69, UR33, RZ, P0, !PT ;  /* 0x0000002145887c10 */ /* 0x000fe200087fe4ff */
[----:B------:R-:W-:Y:S01]  /*4ee0*/  ULDC UR33, c[0x0][0x23c] ;  /* 0x00008f0000217ab9 */ /* 0x000fe20000000800 */
[----:B------:R-:W-:Y:S02]  /*4ef0*/  R2UR UR27, R72 ;  /* 0x00000000481b72ca */ /* 0x000fe400000e0000 */
[----:B------:R-:W-:Y:S02]  /*4f00*/  CS2R R68, SRZ ;  /* 0x0000000000447805 */ /* 0x000fe4000001ff00 */
[----:B------:R-:W-:Y:S02]  /*4f10*/  R2UR UR28, R71 ;  /* 0x00000000471c72ca */ /* 0x000fe400000e0000 */
[----:B------:R-:W-:Y:S01]  /*4f20*/  CS2R R72, SRZ ;  /* 0x0000000000487805 */ /* 0x000fe2000001ff00 */
[-C--:B0-----:R-:W-:Y:S01]  /*4f30*/  IMAD R54, R51, R53.reuse, RZ ;  /* 0x0000003533367224 */ /* 0x081fe200078e02ff */
[----:B------:R-:W-:Y:S01]  /*4f40*/  R2UR UR29, R70 ;  /* 0x00000000461d72ca */ /* 0x000fe200000e0000 */
[-C--:B------:R-:W-:Y:S01]  /*4f50*/  IMAD R51, R52, R53.reuse, RZ ;  /* 0x0000003534337224 */ /* 0x080fe200078e02ff */
[----:B------:R-:W-:Y:S01]  /*4f60*/  CS2R R70, SRZ ;  /* 0x0000000000467805 */ /* 0x000fe2000001ff00 */
[-C--:B------:R-:W-:Y:S01]  /*4f70*/  IMAD R50, R50, R53.reuse, RZ ;  /* 0x0000003532327224 */ /* 0x080fe200078e02ff */
[----:B------:R-:W-:Y:S01]  /*4f80*/  USHF.L.U32 UR4, UR33, 0x6, URZ ;  /* 0x0000000621047899 */ /* 0x000fe2000800063f */
[-C--:B------:R-:W-:Y:S01]  /*4f90*/  IMAD R49, R49, R53.reuse, RZ ;  /* 0x0000003531317224 */ /* 0x080fe200078e02ff */
[----:B------:R0:W-:Y:S01]  /*4fa0*/  STL [R1+0x1c], R51 ;  /* 0x00001c3301007387 */ /* 0x0001e20000100800 */
[----:B------:R-:W-:-:S02]  /*4fb0*/  IMAD R48, R48, R53, RZ ;  /* 0x0000003530307224 */ /* 0x000fc400078e02ff */
[-C--:B------:R-:W-:Y:S01]  /*4fc0*/  IMAD R47, R47, R53.reuse, RZ ;  /* 0x000000352f2f7224 */ /* 0x080fe200078e02ff */
[----:B------:R0:W-:Y:S01]  /*4fd0*/  STL [R1+0x18], R50 ;  /* 0x0000183201007387 */ /* 0x0001e20000100800 */
[-C--:B------:R-:W-:Y:S02]  /*4fe0*/  IMAD R46, R46, R53.reuse, RZ ;  /* 0x000000352e2e7224 */ /* 0x080fe400078e02ff */
[-C--:B------:R-:W-:Y:S01]  /*4ff0*/  IMAD R45, R45, R53.reuse, RZ ;  /* 0x000000352d2d7224 */ /* 0x080fe200078e02ff */
[----:B------:R0:W-:Y:S01]  /*5000*/  STL [R1+0x14], R49 ;  /* 0x0000143101007387 */ /* 0x0001e20000100800 */
[-C--:B------:R-:W-:Y:S02]  /*5010*/  IMAD R44, R44, R53.reuse, RZ ;  /* 0x000000352c2c7224 */ /* 0x080fe400078e02ff */
[----:B------:R-:W-:Y:S01]  /*5020*/  IMAD R133, R133, UR33, RZ ;  /* 0x0000002185857c24 */ /* 0x000fe2000f8e02ff */
        /* <DEDUP_REMOVED lines=8> */
[-C--:B------:R-:W-:Y:S01]  /*50b0*/  IMAD R247, R247, R53.reuse, RZ ;  /* 0x00000035f7f77224 */ /* 0x080fe200078e02ff */
[----:B------:R0:W-:Y:S01]  /*50c0*/  STL [R1+0x4], R45 ;  /* 0x0000042d01007387 */ /* 0x0001e20000100800 */
[----:B------:R-:W-:-:S03]  /*50d0*/  IMAD R246, R246, R53, RZ ;  /* 0x00000035f6f67224 */ /* 0x000fc600078e02ff */
[----:B------:R0:W-:Y:S04]  /*50e0*/  STL [R1], R44 ;  /* 0x0000002c01007387 */ /* 0x0001e80000100800 */
.L_x_2:
[----:B------:R-:W2:Y:S01]  /*50f0*/  LDL R52, [R1] ;  /* 0x0000000001347983 */ /* 0x000ea20000100800 */
[----:B0-----:R-:W0:Y:S03]  /*5100*/  LDC R47, c[0x0][0x238] ;  /* 0x00008e00ff2f7b82 */ /* 0x001e260000000800 */
[----:B------:R-:W3:Y:S04]  /*5110*/  LDL R150, [R1+0x8] ;  /* 0x0000080001967983 */ /* 0x000ee80000100800 */
[----:B------:R-:W4:Y:S04]  /*5120*/  LDL R152, [R1+0x4] ;  /* 0x0000040001987983 */ /* 0x000f280000100800 */
[----:B------:R-:W5:Y:S04]  /*5130*/  LDL R144, [R1+0x14] ;  /* 0x0000140001907983 */ /* 0x000f680000100800 */
[----:B------:R-:W5:Y:S04]  /*5140*/  LDL R145, [R1+0x10] ;  /* 0x0000100001917983 */ /* 0x000f680000100800 */
[----:B------:R-:W5:Y:S04]  /*5150*/  LDL R55, [R1+0x18] ;  /* 0x0000180001377983 */ /* 0x000f680000100800 */
[----:B------:R-:W5:Y:S04]  /*5160*/  LDL R143, [R1+0xc] ;  /* 0x00000c00018f7983 */ /* 0x000f680000100800 */
[----:B------:R-:W5:Y:S01]  /*5170*/  LDL R97, [R1+0x1c] ;  /* 0x00001c0001617983 */ /* 0x000f620000100800 */
[----:B------:R-:W1:Y:S01]  /*5180*/  S2R R151, SR_TID.X ;  /* 0x0000000000977919 */ /* 0x000e620000002100 */
[----:B------:R-:W0:Y:S01]  /*5190*/  S2R R46, SR_TID.X ;  /* 0x00000000002e7919 */ /* 0x000e220000002100 */
[----:B------:R-:W-:-:S02]  /*51a0*/  PRMT R56, RZ, 0x7610, R56 ;  /* 0x00007610ff387816 */ /* 0x000fc40000000038 */
[----:B------:R-:W-:Y:S02]  /*51b0*/  PRMT R57, RZ, 0x7610, R57 ;  /* 0x00007610ff397816 */ /* 0x000fe40000000039 */
[----:B-1----:R-:W-:Y:S02]  /*51c0*/  SHF.R.U32.HI R54, RZ, 0x5, R151 ;  /* 0x00000005ff367819 */ /* 0x002fe40000011697 */
[----:B0-----:R-:W-:Y:S02]  /*51d0*/  SHF.R.U32.HI R46, RZ, 0x5, R46 ;  /* 0x00000005ff2e7819 */ /* 0x001fe4000001162e */
[----:B------:R-:W-:Y:S02]  /*51e0*/  SGXT.U32 R54, R54, 0x2 ;  /* 0x000000023636781a */ /* 0x000fe40000000000 */
[----:B------:R-:W-:Y:S02]  /*51f0*/  SGXT.U32 R46, R46, 0x2 ;  /* 0x000000022e2e781a */ /* 0x000fe40000000000 */
[----:B------:R-:W-:-:S02]  /*5200*/  LOP3.LUT R44, R54, 0x4, RZ, 0xfc, !PT ;  /* 0x00000004362c7812 */ /* 0x000fc400078efcff */
[----:B------:R-:W-:Y:S01]  /*5210*/  ISETP.GE.AND P4, PT, R54, UR5, PT ;  /* 0x0000000536007c0c */ /* 0x000fe2000bf86270 */
[----:B------:R-:W-:Y:S01]  /*5220*/  IMAD R46, R46, R47, RZ ;  /* 0x0000002f2e2e7224 */ /* 0x000fe200078e02ff */
[----:B------:R-:W-:Y:S02]  /*5230*/  ISETP.GE.AND P1, PT, R44, UR5, PT ;  /* 0x000000052c007c0c */ /* 0x000fe4000bf26270 */
[----:B------:R-:W-:Y:S02]  /*5240*/  LOP3.LUT R44, R54, 0xc, RZ, 0xfc, !PT ;  /* 0x0000000c362c7812 */ /* 0x000fe400078efcff */
[----:B------:R-:W-:Y:S02]  /*5250*/  IADD3 R48, P5, R46, R126, RZ ;  /* 0x0000007e2e307210 */ /* 0x000fe40007fbe0ff */
[----:B------:R-:W-:Y:S02]  /*5260*/  ISETP.GE.AND P2, PT, R44, UR5, PT ;  /* 0x000000052c007c0c */ /* 0x000fe4000bf46270 */
[----:B------:R-:W-:-:S02]  /*5270*/  LOP3.LUT R44, R54, 0x14, RZ, 0xfc, !PT ;  /* 0x00000014362c7812 */ /* 0x000fc400078efcff */
[----:B------:R-:W-:Y:S02]  /*5280*/  LOP3.LUT R45, R54, 0x8, RZ, 0xfc, !PT ;  /* 0x00000008362d7812 */ /* 0x000fe400078efcff */
[----:B------:R-:W-:Y:S02]  /*5290*/  LEA.HI.X.SX32 R49, R46, R131, 0x1, P5 ;  /* 0x000000832e317211 */ /* 0x000fe400028f0eff */
[----:B------:R-:W-:Y:S02]  /*52a0*/  ISETP.GE.AND P6, PT, R44, UR5, PT ;  /* 0x000000052c007c0c */ /* 0x000fe4000bfc6270 */
[----:B------:R-:W-:Y:S01]  /*52b0*/  IADD3 R50, P5, R246, R126, RZ ;  /* 0x0000007ef6327210 */ /* 0x000fe20007fbe0ff */
[----:B------:R0:W5:Y:S01]  /*52c0*/  @!P4 LDG.E.U8 R56, desc[UR30][R48.64] ;  /* 0x0000001e3038c981 */ /* 0x000162000c1e1100 */
[----:B------:R-:W-:Y:S02]  /*52d0*/  LOP3.LUT R44, R54, 0x18, RZ, 0xfc, !PT ;  /* 0x00000018362c7812 */ /* 0x000fe400078efcff */
[----:B------:R-:W-:-:S02]  /*52e0*/  ISETP.GE.AND P0, PT, R45, UR5, PT ;  /* 0x000000052d007c0c */ /* 0x000fc4000bf06270 */
[----:B------:R-:W-:Y:S02]  /*52f0*/  LEA.HI.X.SX32 R51, R246, R131, 0x1, P5 ;  /* 0x00000083f6337211 */ /* 0x000fe400028f0eff */
[----:B------:R-:W-:Y:S02]  /*5300*/  LOP3.LUT R45, R54, 0x10, RZ, 0xfc, !PT ;  /* 0x00000010362d7812 */ /* 0x000fe400078efcff */
[----:B------:R-:W-:Y:S01]  /*5310*/  ISETP.GE.AND P4, PT, R44, UR5, PT ;  /* 0x000000052c007c0c */ /* 0x000fe2000bf86270 */
[----:B------:R1:W5:Y:S01]  /*5320*/  @!P1 LDG.E.U8 R57, desc[UR30][R50.64] ;  /* 0x0000001e32399981 */ /* 0x000362000c1e1100 */
[----:B------:R-:W-:Y:S02]  /*5330*/  IADD3 R44, P5, R247, R126, RZ ;  /* 0x0000007ef72c7210 */ /* 0x000fe40007fbe0ff */
[----:B------:R-:W-:Y:S02]  /*5340*/  LOP3.LUT R46, R54, 0x1c, RZ, 0xfc, !PT ;  /* 0x0000001c362e7812 */ /* 0x000fe400078efcff */
[----:B------:R-:W-:-:S02]  /*5350*/  ISETP.GE.AND P3, PT, R45, UR5, PT ;  /* 0x000000052d007c0c */ /* 0x000fc4000bf66270 */
[----:B------:R-:W-:Y:S02]  /*5360*/  PRMT R59, RZ, 0x7610, R59 ;  /* 0x00007610ff3b7816 */ /* 0x000fe4000000003b */
[----:B------:R-:W-:Y:S02]  /*5370*/  LEA.HI.X.SX32 R45, R247, R131, 0x1, P5 ;  /* 0x00000083f72d7211 */ /* 0x000fe400028f0eff */
[----:B------:R-:W-:Y:S02]  /*5380*/  ISETP.GE.AND P1, PT, R46, UR5, PT ;  /* 0x000000052e007c0c */ /* 0x000fe4000bf26270 */
[----:B------:R-:W-:Y:S01]  /*5390*/  IADD3 R46, P5, R248, R126, RZ ;  /* 0x0000007ef82e7210 */ /* 0x000fe20007fbe0ff */
[----:B------:R1:W5:Y:S01]  /*53a0*/  @!P0 LDG.E.U8 R59, desc[UR30][R44.64] ;  /* 0x0000001e2c3b8981 */ /* 0x000362000c1e1100 */
[----:B0-----:R-:W-:Y:S02]  /*53b0*/  LOP3.LUT R48, R54, 0x20, RZ, 0xfc, !PT ;  /* 0x0000002036307812 */ /* 0x001fe400078efcff */
[----:B------:R-:W-:-:S02]  /*53c0*/  PRMT R76, RZ, 0x7610, R76 ;  /* 0x00007610ff4c7816 */ /* 0x000fc4000000004c */
[-C--:B------:R-:W-:Y:S02]  /*53d0*/  LEA.HI.X.SX32 R47, R248, R131.reuse, 0x1, P5 ;  /* 0x00000083f82f7211 */ /* 0x080fe400028f0eff */
[----:B------:R-:W-:Y:S02]  /*53e0*/  ISETP.GE.AND P0, PT, R48, UR5, PT ;  /* 0x0000000530007c0c */ /* 0x000fe4000bf06270 */
[C---:B------:R-:W-:Y:S01]  /*53f0*/  IADD3 R48, P5, R249.reuse, R126, RZ ;  /* 0x0000007ef9307210 */ /* 0x040fe20007fbe0ff */
[----:B------:R-:W5:Y:S01]  /*5400*/  @!P2 LDG.E.U8 R76, desc[UR30][R46.64] ;  /* 0x0000001e2e4ca981 */ /* 0x000f62000c1e1100 */
[----:B-1----:R-:W-:Y:S02]  /*5410*/  LOP3.LUT R50, R54, 0x24, RZ, 0xfc, !PT ;  /* 0x0000002436327812 */ /* 0x002fe400078efcff */
[----:B------:R-:W-:Y:S02]  /*5420*/  LEA.HI.X.SX32 R49, R249, R131, 0x1, P5 ;  /* 0x00000083f9317211 */ /* 0x000fe400028f0eff */
[----:B------:R-:W-:-:S02]  /*5430*/  PRMT R58, RZ, 0x7610, R58 ;  /* 0x00007610ff3a7816 */ /* 0x000fc4000000003a */
[----:B------:R-:W-:Y:S02]  /*5440*/  ISETP.GE.AND P2, PT, R50, UR5, PT ;  /* 0x0000000532007c0c */ /* 0x000fe4000bf46270 */
[----:B------:R-:W-:Y:S02]  /*5450*/  IADD3 R50, P5, R250, R126, RZ ;  /* 0x0000007efa327210 */ /* 0x000fe40007fbe0ff */
[----:B------:R-:W-:Y:S01]  /*5460*/  LOP3.LUT R44, R54, 0x28, RZ, 0xfc, !PT ;  /* 0x00000028362c7812 */ /* 0x000fe200078efcff */
[----:B------:R0:W5:Y:S01]  /*5470*/  @!P3 LDG.E.U8 R58, desc[UR30][R48.64] ;  /* 0x0000001e303ab981 */ /* 0x000162000c1e1100 */
[----:B------:R-:W-:Y:S02]  /*5480*/  PRMT R77, RZ, 0x7610, R77 ;  /* 0x00007610ff4d7816 */ /* 0x000fe4000000004d */
[----:B------:R-:W-:Y:S02]  /*5490*/  LEA.HI.X.SX32 R51, R250, R131, 0x1, P5 ;  /* 0x00000083fa337211 */ /* 0x000fe400028f0eff */
[----:B------:R-:W-:-:S02]  /*54a0*/  ISETP.GE.AND P3, PT, R44, UR5, PT ;  /* 0x000000052c007c0c */ /* 0x000fc4000bf66270 */
[----:B------:R-:W-:Y:S01]  /*54b0*/  LOP3.LUT R45, R54, 0x2c, RZ, 0xfc, !PT ;  /* 0x0000002c362d7812 */ /* 0x000fe200078efcff */
[----:B------:R1:W5:Y:S01]  /*54c0*/  @!P6 LDG.E.U8 R77, desc[UR30][R50.64] ;  /* 0x0000001e324de981 */ /* 0x000362000c1e1100 */
[----:B------:R-:W-:Y:S02]  /*54d0*/  IADD3 R44, P5, R251, R126, RZ ;  /* 0x0000007efb2c7210 */ /* 0x000fe40007fbe0ff */
[----:B------:R-:W-:Y:S02]  /*54e0*/  ISETP.GE.AND P6, PT, R45, UR5, PT ;  /* 0x000000052d007c0c */ /* 0x000fe4000bfc6270 */
[----:B------:R-:W-:Y:S02]  /*54f0*/  LEA.HI.X.SX32 R45, R251, R131, 0x1, P5 ;  /* 0x00000083fb2d7211 */ /* 0x000fe400028f0eff */
[----:B------:R-:W-:Y:S02]  /*5500*/  PRMT R96, RZ, 0x7610, R96 ;  /* 0x00007610ff607816 */ /* 0x000fe40000000060 */
[----:B------:R-:W-:-:S02]  /*5510*/  PRMT R79, RZ, 0x7610, R79 ;  /* 0x00007610ff4f7816 */ /* 0x000fc4000000004f */
[----:B0-----:R-:W-:Y:S02]  /*5520*/  LOP3.LUT R48, R54, 0x30, RZ, 0xfc, !PT ;  /* 0x0000003036307812 */ /* 0x001fe400078efcff */
[----:B------:R-:W-:Y:S02]  /*5530*/  PRMT R99, RZ, 0x7610, R99 ;  /* 0x00007610ff637816 */ /* 0x000fe40000000063 */
[----:B------:R0:W5:Y:S01]  /*5540*/  @!P4 LDG.E.U8 R79, desc[UR30][R44.64] ;  /* 0x0000001e2c4fc981 */ /* 0x000162000c1e1100 */
[----:B------:R-:W-:Y:S02]  /*5550*/  ISETP.GE.AND P4, PT, R48, UR5, PT ;  /* 0x0000000530007c0c */ /* 0x000fe4000bf86270 */
[C---:B-1----:R-:W-:Y:S02]  /*5560*/  LOP3.LUT R50, R54.reuse, 0x34, RZ, 0xfc, !PT ;  /* 0x0000003436327812 */ /* 0x042fe400078efcff */
[----:B------:R-:W-:Y:S02]  /*5570*/  PRMT R98, RZ, 0x7610, R98 ;  /* 0x00007610ff627816 */ /* 0x000fe40000000062 */
[----:B0-----:R-:W-:-:S02]  /*5580*/  LOP3.LUT R45, R54, 0x38, RZ, 0xfc, !PT ;  /* 0x00000038362d7812 */ /* 0x001fc400078efcff */
[----:B------:R-:W-:Y:S02]  /*5590*/  LOP3.LUT R54, R54, 0x3c, RZ, 0xfc, !PT ;  /* 0x0000003c36367812 */ /* 0x000fe400078efcff */
[----:B------:R-:W-:Y:S02]  /*55a0*/  PRMT R140, RZ, 0x7610, R140 ;  /* 0x00007610ff8c7816 */ /* 0x000fe4000000008c */
[----:B------:R-:W-:Y:S02]  /*55b0*/  PRMT R139, RZ, 0x7610, R139 ;  /* 0x00007610ff8b7816 */ /* 0x000fe4000000008b */
[----:B------:R-:W-:Y:S02]  /*55c0*/  PRMT R141, RZ, 0x7610, R141 ;  /* 0x00007610ff8d7816 */ /* 0x000fe4000000008d */
[----:B------:R-:W-:Y:S02]  /*55d0*/  PRMT R78, RZ, 0x7610, R78 ;  /* 0x00007610ff4e7816 */ /* 0x000fe4000000004e */
[----:B------:R-:W-:-:S02]  /*55e0*/  PRMT R138, RZ, 0x7610, R138 ;  /* 0x00007610ff8a7816 */ /* 0x000fc4000000008a */
[----:B------:R-:W-:Y:S02]  /*55f0*/  PRMT R142, RZ, 0x7610, R142 ;  /* 0x00007610ff8e7816 */ /* 0x000fe4000000008e */
[----:B--2---:R-:W-:-:S04]  /*5600*/  IADD3 R46, P5, R52, R126, RZ ;  /* 0x0000007e342e7210 */ /* 0x004fc80007fbe0ff */
[----:B------:R-:W-:-:S05]  /*5610*/  LEA.HI.X.SX32 R47, R52, R131, 0x1, P5 ;  /* 0x00000083342f7211 */ /* 0x000fca00028f0eff */
[----:B------:R5:W2:Y:S01]  /*5620*/  @!P0 LDG.E.U8 R96, desc[UR30][R46.64] ;  /* 0x0000001e2e608981 */ /* 0x000aa2000c1e1100 */
[-C--:B---3--:R-:W-:Y:S02]  /*5630*/  IADD3 R52, P0, R150, R126.reuse, RZ ;  /* 0x0000007e96347210 */ /* 0x088fe40007f1e0ff */
[-C--:B----4-:R-:W-:Y:S02]  /*5640*/  IADD3 R48, P5, R152, R126.reuse, RZ ;  /* 0x0000007e98307210 */ /* 0x090fe40007fbe0ff */
[-C--:B------:R-:W-:Y:S02]  /*5650*/  LEA.HI.X.SX32 R53, R150, R131.reuse, 0x1, P0 ;  /* 0x0000008396357211 */ /* 0x080fe400000f0eff */
[----:B------:R-:W-:Y:S02]  /*5660*/  LEA.HI.X.SX32 R49, R152, R131, 0x1, P5 ;  /* 0x0000008398317211 */ /* 0x000fe400028f0eff */
[----:B------:R-:W-:Y:S01]  /*5670*/  ISETP.GE.AND P0, PT, R50, UR5, PT ;  /* 0x0000000532007c0c */ /* 0x000fe2000bf06270 */
[----:B------:R-:W3:Y:S01]  /*5680*/  @!P3 LDG.E.U8 R99, desc[UR30][R52.64] ;  /* 0x0000001e3463b981 */ /* 0x000ee2000c1e1100 */
[----:B-----5:R-:W-:-:S02]  /*5690*/  IADD3 R46, P5, R144, R126, RZ ;  /* 0x0000007e902e7210 */ /* 0x020fc40007fbe0ff */
[----:B------:R-:W-:Y:S01]  /*56a0*/  ISETP.GE.AND P3, PT, R45, UR5, PT ;  /* 0x000000052d007c0c */ /* 0x000fe2000bf66270 */
[----:B------:R0:W4:Y:S01]  /*56b0*/  @!P2 LDG.E.U8 R98, desc[UR30][R48.64] ;  /* 0x0000001e3062a981 */ /* 0x000122000c1e1100 */
[-C--:B------:R-:W-:Y:S02]  /*56c0*/  LEA.HI.X.SX32 R47, R144, R131.reuse, 0x1, P5 ;  /* 0x00000083902f7211 */ /* 0x080fe400028f0eff */
[-C--:B------:R-:W-:Y:S02]  /*56d0*/  IADD3 R44, P2, R145, R126.reuse, RZ ;  /* 0x0000007e912c7210 */ /* 0x080fe40007f5e0ff */
[----:B------:R-:W-:Y:S02]  /*56e0*/  IADD3 R50, P5, R55, R126, RZ ;  /* 0x0000007e37327210 */ /* 0x000fe40007fbe0ff */
[-C--:B------:R-:W-:Y:S01]  /*56f0*/  LEA.HI.X.SX32 R45, R145, R131.reuse, 0x1, P2 ;  /* 0x00000083912d7211 */ /* 0x080fe200010f0eff */
[----:B------:R-:W5:Y:S01]  /*5700*/  @!P0 LDG.E.U8 R139, desc[UR30][R46.64] ;  /* 0x0000001e2e8b8981 */ /* 0x000f62000c1e1100 */
[----:B------:R-:W-:-:S02]  /*5710*/  LEA.HI.X.SX32 R51, R55, R131, 0x1, P5 ;  /* 0x0000008337337211 */ /* 0x000fc400028f0eff */
[----:B------:R-:W-:Y:S01]  /*5720*/  ISETP.GE.AND P2, PT, R54, UR5, PT ;  /* 0x0000000536007c0c */ /* 0x000fe2000bf46270 */
[----:B------:R1:W3:Y:S01]  /*5730*/  @!P4 LDG.E.U8 R140, desc[UR30][R44.64] ;  /* 0x0000001e2c8cc981 */ /* 0x0002e2000c1e1100 */
[CC--:B0-----:R-:W-:Y:S02]  /*5740*/  IADD3 R48, P4, R252.reuse, R126.reuse, RZ ;  /* 0x0000007efc307210 */ /* 0x0c1fe40007f9e0ff */
[-C--:B------:R-:W-:Y:S01]  /*5750*/  IADD3 R54, P0, R97, R126.reuse, RZ ;  /* 0x0000007e61367210 */ /* 0x080fe20007f1e0ff */
[----:B------:R-:W5:Y:S01]  /*5760*/  @!P3 LDG.E.U8 R141, desc[UR30][R50.64] ;  /* 0x0000001e328db981 */ /* 0x000f62000c1e1100 */
[C---:B------:R-:W-:Y:S02]  /*5770*/  IADD3 R52, P3, R143.reuse, R126, RZ ;  /* 0x0000007e8f347210 */ /* 0x040fe40007f7e0ff */
[-C--:B------:R-:W-:Y:S02]  /*5780*/  LEA.HI.X.SX32 R49, R252, R131.reuse, 0x1, P4 ;  /* 0x00000083fc317211 */ /* 0x080fe400020f0eff */
[----:B------:R-:W-:-:S02]  /*5790*/  LEA.HI.X.SX32 R53, R143, R131, 0x1, P3 ;  /* 0x000000838f357211 */ /* 0x000fc400018f0eff */
[----:B------:R-:W-:Y:S01]  /*57a0*/  LEA.HI.X.SX32 R55, R97, R131, 0x1, P0 ;  /* 0x0000008361377211 */ /* 0x000fe200000f0eff */
[----:B------:R0:W5:Y:S04]  /*57b0*/  @!P1 LDG.E.U8 R78, desc[UR30][R48.64] ;  /* 0x0000001e304e9981 */ /* 0x000168000c1e1100 */
[----:B------:R0:W5:Y:S04]  /*57c0*/  @!P6 LDG.E.U8 R138, desc[UR30][R52.64] ;  /* 0x0000001e348ae981 */ /* 0x000168000c1e1100 */
[----:B------:R0:W5:Y:S01]  /*57d0*/  @!P2 LDG.E.U8 R142, desc[UR30][R54.64] ;  /* 0x0000001e368ea981 */ /* 0x000162000c1e1100 */
[----:B------:R-:W0:Y:S01]  /*57e0*/  S2UR UR34, SR_CgaCtaId ;  /* 0x00000000002279c3 */ /* 0x000e220000008800 */
[----:B------:R-:W-:Y:S01]  /*57f0*/  UMOV UR33, 0x400 ;  /* 0x0000040000217882 */ /* 0x000fe20000000000 */
[----:B-1----:R-:W-:-:S02]  /*5800*/  LOP3.LUT R44, R151, 0x3f, RZ, 0xc0, !PT ;  /* 0x0000003f972c7812 */ /* 0x002fc400078ec0ff */
[----:B------:R-:W-:Y:S02]  /*5810*/  LOP3.LUT R97, R151, 0x7f, RZ, 0xc0, !PT ;  /* 0x0000007f97617812 */ /* 0x000fe400078ec0ff */
[----:B------:R-:W-:Y:S02]  /*5820*/  ISETP.GE.AND P0, PT, R44, UR5, PT ;  /* 0x000000052c007c0c */ /* 0x000fe4000bf06270 */
[C---:B------:R-:W-:Y:S02]  /*5830*/  LOP3.LUT R44, R97.reuse, 0x8, RZ, 0x3c, !PT ;  /* 0x00000008612c7812 */ /* 0x040fe400078e3cff */
[C---:B------:R-:W-:Y:S02]  /*5840*/  LOP3.LUT R46, R97.reuse, 0x10, RZ, 0x3c, !PT ;  /* 0x00000010612e7812 */ /* 0x040fe400078e3cff */
[----:B------:R-:W-:Y:S01]  /*5850*/  LOP3.LUT R47, R97, 0x18, RZ, 0x3c, !PT ;  /* 0x00000018612f7812 */ /* 0x000fe200078e3cff */
[----:B0-----:R-:W-:Y:S01]  /*5860*/  ULEA UR33, UR34, UR33, 0x18 ;  /* 0x0000002122217291 */ /* 0x001fe2000f8ec03f */
[----:B------:R-:W-:Y:S01]  /*5870*/  BAR.SYNC.DEFER_BLOCKING 0x0 ;  /* 0x0000000000007b1d */ /* 0x000fe20000010000 */
[----:B------:R-:W-:-:S02]  /*5880*/  SHF.R.S32.HI R150, RZ, 0x1f, R133 ;  /* 0x0000001fff967819 */ /* 0x000fc40000011485 */
[----:B------:R-:W-:-:S05]  /*5890*/  IADD3 R48, P1, R133, R137, RZ ;  /* 0x0000008985307210 */ /* 0x000fca0007f3e0ff */
[----:B------:R0:W-:Y:S01]  /*58a0*/  STS.U8 [R97+UR33], R56 ;  /* 0x0000003861007988 */ /* 0x0001e20008000021 */
[----:B------:R-:W-:Y:S01]  /*58b0*/  PRMT R51, RZ, 0x7610, R51 ;  /* 0x00007610ff337816 */ /* 0x000fe20000000033 */
[C---:B------:R-:W-:Y:S01]  /*58c0*/  IMAD.X R49, R150.reuse, 0x1, R136, P1 ;  /* 0x0000000196317824 */ /* 0x040fe200008e0688 */
[C---:B------:R-:W-:Y:S02]  /*58d0*/  IADD3 R52, P2, R133.reuse, UR36, RZ ;  /* 0x0000002485347c10 */ /* 0x040fe4000ff5e0ff */
[C---:B------:R-:W-:Y:S01]  /*58e0*/  IADD3 R54, P1, R133.reuse, UR29, RZ ;  /* 0x0000001d85367c10 */ /* 0x040fe2000ff3e0ff */
[----:B------:R1:W-:Y:S01]  /*58f0*/  STS.U8 [R97+UR33+0x200], R58 ;  /* 0x0002003a61007988 */ /* 0x0003e20008000021 */
[C---:B------:R-:W-:Y:S02]  /*5900*/  IADD3.X R53, R150.reuse, UR61, RZ, P2, !PT ;  /* 0x0000003d96357c10 */ /* 0x040fe400097fe4ff */
[----:B------:R-:W-:Y:S02]  /*5910*/  IADD3.X R55, R150, UR60, RZ, P1, !PT ;  /* 0x0000003c96377c10 */ /* 0x000fe40008ffe4ff */
[----:B0-----:R-:W-:-:S02]  /*5920*/  IADD3 R56, P1, R133, UR26, RZ ;  /* 0x0000001a85387c10 */ /* 0x001fc4000ff3e0ff */
[----:B-1----:R-:W-:Y:S02]  /*5930*/  PRMT R58, RZ, 0x7610, R58 ;  /* 0x00007610ff3a7816 */ /* 0x002fe4000000003a */
[----:B------:R-:W-:Y:S02]  /*5940*/  PRMT R146, RZ, 0x7610, R146 ;  /* 0x00007610ff927816 */ /* 0x000fe40000000092 */
[----:B------:R-:W-:Y:S02]  /*5950*/  PRMT R50, RZ, 0x7610, R50 ;  /* 0x00007610ff327816 */ /* 0x000fe40000000032 */
[----:B------:R-:W-:Y:S02]  /*5960*/  PRMT R148, RZ, 0x7610, R148 ;  /* 0x00007610ff947816 */ /* 0x000fe40000000094 */
[----:B------:R-:W-:Y:S02]  /*5970*/  PRMT R149, RZ, 0x7610, R149 ;  /* 0x00007610ff957816 */ /* 0x000fe40000000095 */
[----:B------:R-:W-:-:S02]  /*5980*/  PRMT R147, RZ, 0x7610, R147 ;  /* 0x00007610ff937816 */ /* 0x000fc40000000093 */
[----:B------:R-:W-:Y:S02]  /*5990*/  PRMT R175, RZ, 0x7610, R175 ;  /* 0x00007610ffaf7816 */ /* 0x000fe400000000af */
[----:B------:R-:W-:Y:S02]  /*59a0*/  PRMT R176, RZ, 0x7610, R176 ;  /* 0x00007610ffb07816 */ /* 0x000fe400000000b0 */
[----:B------:R-:W-:Y:S02]  /*59b0*/  PRMT R177, RZ, 0x7610, R177 ;  /* 0x00007610ffb17816 */ /* 0x000fe400000000b1 */
[----:B------:R-:W-:Y:S02]  /*59c0*/  PRMT R182, RZ, 0x7610, R182 ;  /* 0x00007610ffb67816 */ /* 0x000fe400000000b6 */
[----:B------:R-:W-:Y:S02]  /*59d0*/  PRMT R181, RZ, 0x7610, R181 ;  /* 0x00007610ffb57816 */ /* 0x000fe400000000b5 */
[----:B------:R-:W-:-:S02]  /*59e0*/  PRMT R180, RZ, 0x7610, R180 ;  /* 0x00007610ffb47816 */ /* 0x000fc400000000b4 */
[----:B------:R-:W-:Y:S02]  /*59f0*/  PRMT R185, RZ, 0x7610, R185 ;  /* 0x00007610ffb97816 */ /* 0x000fe400000000b9 */
[----:B------:R-:W-:Y:S02]  /*5a00*/  PRMT R184, RZ, 0x7610, R184 ;  /* 0x00007610ffb87816 */ /* 0x000fe400000000b8 */
[----:B------:R-:W-:Y:S01]  /*5a10*/  PRMT R183, RZ, 0x7610, R183 ;  /* 0x00007610ffb77816 */ /* 0x000fe200000000b7 */
[----:B--2---:R-:W-:Y:S04]  /*5a20*/  STS.U8 [R97+UR33+0x400], R96 ;  /* 0x0004006061007988 */ /* 0x004fe80008000021 */
[----:B---3--:R-:W-:Y:S04]  /*5a30*/  STS.U8 [R97+UR33+0x600], R140 ;  /* 0x0006008c61007988 */ /* 0x008fe80008000021 */
[----:B------:R-:W-:Y:S04]  /*5a40*/  STS.U8 [R44+UR33+0x80], R57 ;  /* 0x000080392c007988 */ /* 0x000fe80008000021 */
[----:B------:R-:W-:Y:S04]  /*5a50*/  STS.U8 [R44+UR33+0x280], R77 ;  /* 0x0002804d2c007988 */ /* 0x000fe80008000021 */
[----:B----4-:R-:W-:Y:S04]  /*5a60*/  STS.U8 [R44+UR33+0x480], R98 ;  /* 0x000480622c007988 */ /* 0x010fe80008000021 */
[----:B-----5:R0:W-:Y:S04]  /*5a70*/  STS.U8 [R44+UR33+0x680], R139 ;  /* 0x0006808b2c007988 */ /* 0x0201e80008000021 */
[----:B------:R-:W-:Y:S04]  /*5a80*/  STS.U8 [R46+UR33+0x100], R59 ;  /* 0x0001003b2e007988 */ /* 0x000fe80008000021 */
[----:B------:R1:W-:Y:S04]  /*5a90*/  STS.U8 [R46+UR33+0x300], R79 ;  /* 0x0003004f2e007988 */ /* 0x0003e80008000021 */
[----:B------:R-:W-:Y:S04]  /*5aa0*/  STS.U8 [R46+UR33+0x500], R99 ;  /* 0x000500632e007988 */ /* 0x000fe80008000021 */
[----:B------:R-:W-:Y:S04]  /*5ab0*/  STS.U8 [R46+UR33+0x700], R141 ;  /* 0x0007008d2e007988 */ /* 0x000fe80008000021 */
[----:B------:R-:W-:Y:S04]  /*5ac0*/  STS.U8 [R47+UR33+0x180], R76 ;  /* 0x0001804c2f007988 */ /* 0x000fe80008000021 */
[----:B------:R-:W-:Y:S04]  /*5ad0*/  STS.U8 [R47+UR33+0x380], R78 ;  /* 0x0003804e2f007988 */ /* 0x000fe80008000021 */
[----:B------:R-:W-:Y:S04]  /*5ae0*/  STS.U8 [R47+UR33+0x580], R138 ;  /* 0x0005808a2f007988 */ /* 0x000fe80008000021 */
[----:B------:R2:W-:Y:S01]  /*5af0*/  STS.U8 [R47+UR33+0x780], R142 ;  /* 0x0007808e2f007988 */ /* 0x0005e20008000021 */
[----:B------:R-:W-:Y:S01]  /*5b00*/  BAR.SYNC.DEFER_BLOCKING 0x0 ;  /* 0x0000000000007b1d */ /* 0x000fe20000010000 */
[----:B0-----:R-:W-:-:S02]  /*5b10*/  IADD3 R44, P3, R133, R135, RZ ;  /* 0x00000087852c7210 */ /* 0x001fc40007f7e0ff */
[----:B------:R-:W-:-:S03]  /*5b20*/  PRMT R96, RZ, 0x7610, R96 ;  /* 0x00007610ff607816 */ /* 0x000fc60000000060 */
[C---:B------:R-:W-:Y:S01]  /*5b30*/  IMAD.X R45, R150.reuse, 0x1, R134, P3 ;  /* 0x00000001962d7824 */ /* 0x040fe200018e0686 */
[----:B------:R-:W-:Y:S01]  /*5b40*/  IADD3.X R57, R150, UR57, RZ, P1, !PT ;  /* 0x0000003996397c10 */ /* 0x000fe20008ffe4ff */
[----:B------:R0:W3:Y:S04]  /*5b50*/  @!P0 LDG.E.U8 R51, desc[UR30][R48.64] ;  /* 0x0000001e30338981 */ /* 0x0000e8000c1e1100 */
[----:B------:R4:W5:Y:S04]  /*5b60*/  @!P0 LDG.E.U8 R96, desc[UR30][R54.64] ;  /* 0x0000001e36608981 */ /* 0x000968000c1e1100 */
[----:B------:R1:W5:Y:S01]  /*5b70*/  @!P0 LDG.E.U8 R58, desc[UR30][R44.64] ;  /* 0x0000001e2c3a8981 */ /* 0x000362000c1e1100 */
[----:B0-----:R-:W-:-:S02]  /*5b80*/  PRMT R49, RZ, 0x7610, R49 ;  /* 0x00007610ff317816 */ /* 0x001fc40000000031 */
[----:B------:R-:W-:Y:S01]  /*5b90*/  PRMT R48, RZ, 0x7610, R48 ;  /* 0x00007610ff307816 */ /* 0x000fe20000000030 */
[----:B------:R-:W5:Y:S04]  /*5ba0*/  @!P0 LDG.E.U8 R146, desc[UR30][R56.64] ;  /* 0x0000001e38928981 */ /* 0x000f68000c1e1100 */
[----:B------:R0:W5:Y:S01]  /*5bb0*/  @!P0 LDG.E.U8 R49, desc[UR30][R52.64] ;  /* 0x0000001e34318981 */ /* 0x000162000c1e1100 */
[C---:B----4-:R-:W-:Y:S02]  /*5bc0*/  IADD3 R54, P2, R133.reuse, UR27, RZ ;  /* 0x0000001b85367c10 */ /* 0x050fe4000ff5e0ff */
[----:B-1----:R-:W-:Y:S02]  /*5bd0*/  PRMT R44, RZ, 0x7610, R44 ;  /* 0x00007610ff2c7816 */ /* 0x002fe4000000002c */
[----:B0-----:R-:W-:-:S04]  /*5be0*/  IADD3 R52, P3, R133, UR28, RZ ;  /* 0x0000001c85347c10 */ /* 0x001fc8000ff7e0ff */
[C---:B------:R-:W-:Y:S02]  /*5bf0*/  IADD3.X R53, R150.reuse, UR59, RZ, P3, !PT ;  /* 0x0000003b96357c10 */ /* 0x040fe40009ffe4ff */
[----:B------:R-:W-:-:S03]  /*5c00*/  IADD3.X R55, R150, UR58, RZ, P2, !PT ;  /* 0x0000003a96377c10 */ /* 0x000fc600097fe4ff */
[----:B------:R0:W4:Y:S01]  /*5c10*/  @!P0 LDG.E.U8 R48, desc[UR30][R52.64] ;  /* 0x0000001e34308981 */ /* 0x000122000c1e1100 */
[----:B------:R-:W-:Y:S02]  /*5c20*/  PRMT R79, RZ, 0x7610, R79 ;  /* 0x00007610ff4f7816 */ /* 0x000fe4000000004f */
[C---:B------:R-:W-:Y:S01]  /*5c30*/  IADD3 R56, P1, R133.reuse, UR23, RZ ;  /* 0x0000001785387c10 */ /* 0x040fe2000ff3e0ff */
[----:B------:R1:W5:Y:S01]  /*5c40*/  @!P0 LDG.E.U8 R44, desc[UR30][R54.64] ;  /* 0x0000001e362c8981 */ /* 0x000362000c1e1100 */
[C---:B0-----:R-:W-:Y:S02]  /*5c50*/  IADD3 R52, P3, R133.reuse, UR25, RZ ;  /* 0x0000001985347c10 */ /* 0x041fe4000ff7e0ff */
[----:B-1----:R-:W-:Y:S02]  /*5c60*/  IADD3 R54, P2, R133, UR24, RZ ;  /* 0x0000001885367c10 */ /* 0x002fe4000ff5e0ff */
[----:B------:R-:W-:Y:S02]  /*5c70*/  IADD3.X R53, R150, UR56, RZ, P3, !PT ;  /* 0x0000003896357c10 */ /* 0x000fe40009ffe4ff */
[----:B--2---:R-:W-:-:S02]  /*5c80*/  PRMT R47, RZ, 0x7610, R47 ;  /* 0x00007610ff2f7816 */ /* 0x004fc4000000002f */
[----:B------:R-:W-:Y:S01]  /*5c90*/  PRMT R45, RZ, 0x7610, R45 ;  /* 0x00007610ff2d7816 */ /* 0x000fe2000000002d */
[----:B------:R0:W2:Y:S01]  /*5ca0*/  @!P0 LDG.E.U8 R79, desc[UR30][R52.64] ;  /* 0x0000001e344f8981 */ /* 0x0000a2000c1e1100 */
[C---:B------:R-:W-:Y:S02]  /*5cb0*/  IADD3.X R55, R150.reuse, UR55, RZ, P2, !PT ;  /* 0x0000003796377c10 */ /* 0x040fe400097fe4ff */
[C---:B------:R-:W-:Y:S02]  /*5cc0*/  IADD3.X R57, R150.reuse, UR54, RZ, P1, !PT ;  /* 0x0000003696397c10 */ /* 0x040fe40008ffe4ff */
[C---:B------:R-:W-:Y:S01]  /*5cd0*/  IADD3 R76, P1, R133.reuse, UR20, RZ ;  /* 0x00000014854c7c10 */ /* 0x040fe2000ff3e0ff */
[----:B------:R1:W5:Y:S01]  /*5ce0*/  @!P0 LDG.E.U8 R47, desc[UR30][R54.64] ;  /* 0x0000001e362f8981 */ /* 0x000362000c1e1100 */
[----:B------:R-:W-:Y:S02]  /*5cf0*/  PRMT R141, RZ, 0x7610, R141 ;  /* 0x00007610ff8d7816 */ /* 0x000fe4000000008d */
[----:B0-----:R-:W-:Y:S01]  /*5d00*/  IADD3 R52, P3, R133, UR22, RZ ;  /* 0x0000001685347c10 */ /* 0x001fe2000ff7e0ff */
[----:B------:R0:W2:Y:S01]  /*5d10*/  @!P0 LDG.E.U8 R45, desc[UR30][R56.64] ;  /* 0x0000001e382d8981 */ /* 0x0000a2000c1e1100 */
[----:B------:R-:W-:-:S02]  /*5d20*/  IADD3.X R77, R150, UR51, RZ, P1, !PT ;  /* 0x00000033964d7c10 */ /* 0x000fc40008ffe4ff */
[C---:B------:R-:W-:Y:S02]  /*5d30*/  IADD3.X R53, R150.reuse, UR53, RZ, P3, !PT ;  /* 0x0000003596357c10 */ /* 0x040fe40009ffe4ff */
[C---:B-1----:R-:W-:Y:S02]  /*5d40*/  IADD3 R54, P2, R133.reuse, UR21, RZ ;  /* 0x0000001585367c10 */ /* 0x042fe4000ff5e0ff */
[----:B------:R-:W-:Y:S01]  /*5d50*/  PRMT R78, RZ, 0x7610, R78 ;  /* 0x00007610ff4e7816 */ /* 0x000fe2000000004e */
[----:B------:R1:W2:Y:S01]  /*5d60*/  @!P0 LDG.E.U8 R141, desc[UR30][R52.64] ;  /* 0x0000001e348d8981 */ /* 0x0002a2000c1e1100 */
[----:B0-----:R-:W-:Y:S02]  /*5d70*/  PRMT R56, RZ, 0x7610, R56 ;  /* 0x00007610ff387816 */ /* 0x001fe40000000038 */
[----:B------:R-:W-:Y:S02]  /*5d80*/  IADD3.X R55, R150, UR52, RZ, P2, !PT ;  /* 0x0000003496377c10 */ /* 0x000fe400097fe4ff */
[----:B------:R-:W-:-:S02]  /*5d90*/  IADD3 R138, P1, R133, UR17, RZ ;  /* 0x00000011858a7c10 */ /* 0x000fc4000ff3e0ff */
[----:B------:R0:W2:Y:S01]  /*5da0*/  @!P0 LDG.E.U8 R56, desc[UR30][R76.64] ;  /* 0x0000001e4c388981 */ /* 0x0000a2000c1e1100 */
[C---:B------:R-:W-:Y:S02]  /*5db0*/  IADD3 R98, P2, R133.reuse, UR18, RZ ;  /* 0x0000001285627c10 */ /* 0x040fe4000ff5e0ff */
[----:B-1----:R-:W-:Y:S01]  /*5dc0*/  IADD3 R52, P3, R133, UR19, RZ ;  /* 0x0000001385347c10 */ /* 0x002fe2000ff7e0ff */
[----:B------:R1:W2:Y:S01]  /*5dd0*/  @!P0 LDG.E.U8 R78, desc[UR30][R54.64] ;  /* 0x0000001e364e8981 */ /* 0x0002a2000c1e1100 */
[C---:B------:R-:W-:Y:S02]  /*5de0*/  IADD3.X R139, R150.reuse, UR48, RZ, P1, !PT ;  /* 0x00000030968b7c10 */ /* 0x040fe40008ffe4ff */
[----:B------:R-:W-:Y:S02]  /*5df0*/  PRMT R140, RZ, 0x7610, R140 ;  /* 0x00007610ff8c7816 */ /* 0x000fe4000000008c */
[----:B0-----:R-:W-:Y:S02]  /*5e00*/  PRMT R77, RZ, 0x7610, R77 ;  /* 0x00007610ff4d7816 */ /* 0x001fe4000000004d */
[----:B------:R-:W-:-:S02]  /*5e10*/  IADD3.X R99, R150, UR49, RZ, P2, !PT ;  /* 0x0000003196637c10 */ /* 0x000fc400097fe4ff */
[----:B-1----:R-:W-:Y:S02]  /*5e20*/  PRMT R54, RZ, 0x7610, R54 ;  /* 0x00007610ff367816 */ /* 0x002fe40000000036 */
[C---:B------:R-:W-:Y:S01]  /*5e30*/  IADD3.X R53, R150.reuse, UR50, RZ, P3, !PT ;  /* 0x0000003296357c10 */ /* 0x040fe20009ffe4ff */
[----:B------:R0:W2:Y:S01]  /*5e40*/  @!P0 LDG.E.U8 R77, desc[UR30][R138.64] ;  /* 0x0000001e8a4d8981 */ /* 0x0000a2000c1e1100 */
[C---:B------:R-:W-:Y:S02]  /*5e50*/  IADD3 R144, P1, R133.reuse, UR14, RZ ;  /* 0x0000000e85907c10 */ /* 0x040fe4000ff3e0ff */
[----:B------:R-:W-:Y:S01]  /*5e60*/  IADD3 R142, P2, R133, UR15, RZ ;  /* 0x0000000f858e7c10 */ /* 0x000fe2000ff5e0ff */
[----:B------:R1:W2:Y:S01]  /*5e70*/  @!P0 LDG.E.U8 R140, desc[UR30][R98.64] ;  /* 0x0000001e628c8981 */ /* 0x0002a2000c1e1100 */
[----:B------:R-:W-:-:S03]  /*5e80*/  IADD3.X R145, R150, UR45, RZ, P1, !PT ;  /* 0x0000002d96917c10 */ /* 0x000fc60008ffe4ff */
[----:B------:R1:W2:Y:S01]  /*5e90*/  @!P0 LDG.E.U8 R54, desc[UR30][R52.64] ;  /* 0x0000001e34368981 */ /* 0x0002a2000c1e1100 */
[C---:B0-----:R-:W-:Y:S02]  /*5ea0*/  IADD3 R138, P3, R133.reuse, UR16, RZ ;  /* 0x00000010858a7c10 */ /* 0x041fe4000ff7e0ff */
[C---:B------:R-:W-:Y:S02]  /*5eb0*/  IADD3.X R143, R150.reuse, UR46, RZ, P2, !PT ;  /* 0x0000002e968f7c10 */ /* 0x040fe400097fe4ff */
[----:B-1----:R-:W-:Y:S02]  /*5ec0*/  PRMT R99, RZ, 0x7610, R99 ;  /* 0x00007610ff637816 */ /* 0x002fe40000000063 */
[----:B------:R-:W-:Y:S02]  /*5ed0*/  IADD3.X R139, R150, UR47, RZ, P3, !PT ;  /* 0x0000002f968b7c10 */ /* 0x000fe40009ffe4ff */
[----:B------:R-:W-:Y:S02]  /*5ee0*/  PRMT R52, RZ, 0x7610, R52 ;  /* 0x00007610ff347816 */ /* 0x000fe40000000034 */
[----:B------:R-:W-:Y:S01]  /*5ef0*/  PRMT R53, RZ, 0x7610, R53 ;  /* 0x00007610ff357816 */ /* 0x000fe20000000035 */
[----:B------:R0:W2:Y:S04]  /*5f00*/  @!P0 LDG.E.U8 R99, desc[UR30][R144.64] ;  /* 0x0000001e90638981 */ /* 0x0000a8000c1e1100 */
[----:B------:R1:W2:Y:S04]  /*5f10*/  @!P0 LDG.E.U8 R52, desc[UR30][R138.64] ;  /* 0x0000001e8a348981 */ /* 0x0002a8000c1e1100 */
[----:B------:R1:W2:Y:S01]  /*5f20*/  @!P0 LDG.E.U8 R53, desc[UR30][R142.64] ;  /* 0x0000001e8e358981 */ /* 0x0002a2000c1e1100 */
[----:B0-----:R-:W-:-:S02]  /*5f30*/  IADD3 R144, P1, R133, UR11, RZ ;  /* 0x0000000b85907c10 */ /* 0x001fc4000ff3e0ff */
[C---:B-1----:R-:W-:Y:S02]  /*5f40*/  IADD3 R138, P3, R133.reuse, UR13, RZ ;  /* 0x0000000d858a7c10 */ /* 0x042fe4000ff7e0ff */
[----:B------:R-:W-:Y:S02]  /*5f50*/  IADD3 R142, P2, R133, UR12, RZ ;  /* 0x0000000c858e7c10 */ /* 0x000fe4000ff5e0ff */
[----:B------:R-:W-:Y:S02]  /*5f60*/  PRMT R76, RZ, 0x7610, R76 ;  /* 0x00007610ff4c7816 */ /* 0x000fe4000000004c */
[----:B------:R-:W-:Y:S02]  /*5f70*/  PRMT R57, RZ, 0x7610, R57 ;  /* 0x00007610ff397816 */ /* 0x000fe40000000039 */
[C---:B------:R-:W-:Y:S02]  /*5f80*/  IADD3.X R145, R150.reuse, UR42, RZ, P1, !PT ;  /* 0x0000002a96917c10 */ /* 0x040fe40008ffe4ff */
[----:B------:R-:W-:-:S02]  /*5f90*/  IADD3.X R139, R150, UR44, RZ, P3, !PT ;  /* 0x0000002c968b7c10 */ /* 0x000fc40009ffe4ff */
[----:B------:R-:W-:Y:S01]  /*5fa0*/  IADD3.X R143, R150, UR43, RZ, P2, !PT ;  /* 0x0000002b968f7c10 */ /* 0x000fe200097fe4ff */
[----:B------:R0:W2:Y:S01]  /*5fb0*/  @!P0 LDG.E.U8 R50, desc[UR30][R144.64] ;  /* 0x0000001e90328981 */ /* 0x0000a2000c1e1100 */
[----:B------:R-:W-:-:S03]  /*5fc0*/  PRMT R55, RZ, 0x7610, R55 ;  /* 0x00007610ff377816 */ /* 0x000fc60000000037 */
[----:B------:R1:W2:Y:S04]  /*5fd0*/  @!P0 LDG.E.U8 R76, desc[UR30][R138.64] ;  /* 0x0000001e8a4c8981 */ /* 0x0002a8000c1e1100 */
[----:B------:R1:W2:Y:S01]  /*5fe0*/  @!P0 LDG.E.U8 R57, desc[UR30][R142.64] ;  /* 0x0000001e8e398981 */ /* 0x0002a2000c1e1100 */
[C---:B0-----:R-:W-:Y:S02]  /*5ff0*/  IADD3 R144, P1, R133.reuse, UR8, RZ ;  /* 0x0000000885907c10 */ /* 0x041fe4000ff3e0ff */
[C---:B-1----:R-:W-:Y:S02]  /*6000*/  IADD3 R138, P3, R133.reuse, UR10, RZ ;  /* 0x0000000a858a7c10 */ /* 0x042fe4000ff7e0ff */
[----:B------:R-:W-:Y:S02]  /*6010*/  IADD3 R142, P2, R133, UR9, RZ ;  /* 0x00000009858e7c10 */ /* 0x000fe4000ff5e0ff */
[----:B------:R-:W-:-:S02]  /*6020*/  PRMT R98, RZ, 0x7610, R98 ;  /* 0x00007610ff627816 */ /* 0x000fc40000000062 */
[----:B------:R-:W-:Y:S02]  /*6030*/  PRMT R59, RZ, 0x7610, R59 ;  /* 0x00007610ff3b7816 */ /* 0x000fe4000000003b */
[C---:B------:R-:W-:Y:S02]  /*6040*/  IADD3.X R145, R150.reuse, UR39, RZ, P1, !PT ;  /* 0x0000002796917c10 */ /* 0x040fe40008ffe4ff */
[C---:B------:R-:W-:Y:S02]  /*6050*/  IADD3.X R139, R150.reuse, UR41, RZ, P3, !PT ;  /* 0x00000029968b7c10 */ /* 0x040fe40009ffe4ff */
[----:B------:R-:W-:Y:S01]  /*6060*/  IADD3.X R143, R150, UR40, RZ, P2, !PT ;  /* 0x00000028968f7c10 */ /* 0x000fe200097fe4ff */
[----:B------:R0:W2:Y:S04]  /*6070*/  @!P0 LDG.E.U8 R55, desc[UR30][R144.64] ;  /* 0x0000001e90378981 */ /* 0x0000a8000c1e1100 */
[----:B------:R1:W2:Y:S04]  /*6080*/  @!P0 LDG.E.U8 R98, desc[UR30][R138.64] ;  /* 0x0000001e8a628981 */ /* 0x0002a8000c1e1100 */
[----:B------:R1:W2:Y:S01]  /*6090*/  @!P0 LDG.E.U8 R59, desc[UR30][R142.64] ;  /* 0x0000001e8e3b8981 */ /* 0x0002a2000c1e1100 */
[----:B0-----:R-:W-:-:S02]  /*60a0*/  IADD3 R144, P1, R133, R132, RZ ;  /* 0x0000008485907210 */ /* 0x001fc40007f3e0ff */
[C---:B-1----:R-:W-:Y:S02]  /*60b0*/  IADD3 R138, P3, R133.reuse, UR7, RZ ;  /* 0x00000007858a7c10 */ /* 0x042fe4000ff7e0ff */
[C---:B------:R-:W-:Y:S01]  /*60c0*/  IADD3 R142, P2, R133.reuse, UR6, RZ ;  /* 0x00000006858e7c10 */ /* 0x040fe2000ff5e0ff */
[C---:B------:R-:W-:Y:S01]  /*60d0*/  IMAD.X R145, R150.reuse, 0x1, R130, P1 ;  /* 0x0000000196917824 */ /* 0x040fe200008e0682 */
[C---:B------:R-:W-:Y:S02]  /*60e0*/  IADD3.X R139, R150.reuse, UR38, RZ, P3, !PT ;  /* 0x00000026968b7c10 */ /* 0x040fe40009ffe4ff */
[----:B------:R-:W-:Y:S02]  /*60f0*/  IADD3.X R143, R150, UR37, RZ, P2, !PT ;  /* 0x00000025968f7c10 */ /* 0x000fe400097fe4ff */
[C---:B------:R-:W-:Y:S01]  /*6100*/  IADD3 RZ, P1, R133.reuse, R6, RZ ;  /* 0x0000000685ff7210 */ /* 0x040fe20007f3e0ff */
[----:B------:R0:W2:Y:S01]  /*6110*/  @!P0 LDG.E.U8 R148, desc[UR30][R138.64] ;  /* 0x0000001e8a948981 */ /* 0x0000a2000c1e1100 */
[----:B------:R-:W-:-:S02]  /*6120*/  IADD3 RZ, P2, R133, R4, RZ ;  /* 0x0000000485ff7210 */ /* 0x000fc40007f5e0ff */
[C---:B------:R-:W-:Y:S01]  /*6130*/  IADD3 RZ, P3, R133.reuse, R2, RZ ;  /* 0x0000000285ff7210 */ /* 0x040fe20007f7e0ff */
[----:B------:R1:W2:Y:S04]  /*6140*/  @!P0 LDG.E.U8 R149, desc[UR30][R142.64] ;  /* 0x0000001e8e958981 */ /* 0x0002a8000c1e1100 */
[----:B------:R1:W2:Y:S01]  /*6150*/  @!P0 LDG.E.U8 R147, desc[UR30][R144.64] ;  /* 0x0000001e90938981 */ /* 0x0002a2000c1e1100 */
[C---:B0-----:R-:W-:Y:S02]  /*6160*/  IMAD.IADD R138, R133.reuse, 0x1, R2 ;  /* 0x00000001858a7824 */ /* 0x041fe400078e0202 */
[----:B------:R-:W-:Y:S01]  /*6170*/  IMAD.X R139, R150, 0x1, R129, P3 ;  /* 0x00000001968b7824 */ /* 0x000fe200018e0681 */
[C---:B------:R-:W-:Y:S01]  /*6180*/  IADD3 RZ, P3, R133.reuse, R8, RZ ;  /* 0x0000000885ff7210 */ /* 0x040fe20007f7e0ff */
[----:B-1----:R-:W-:-:S02]  /*6190*/  IMAD.IADD R142, R133, 0x1, R4 ;  /* 0x00000001858e7824 */ /* 0x002fc400078e0204 */
[C---:B------:R-:W-:Y:S01]  /*61a0*/  IMAD.X R143, R150.reuse, 0x1, R128, P2 ;  /* 0x00000001968f7824 */ /* 0x040fe200010e0680 */
[C---:B------:R-:W-:Y:S01]  /*61b0*/  IADD3 RZ, P2, R133.reuse, R10, RZ ;  /* 0x0000000a85ff7210 */ /* 0x040fe20007f5e0ff */
[C---:B------:R-:W-:Y:S01]  /*61c0*/  IMAD.IADD R144, R133.reuse, 0x1, R6 ;  /* 0x0000000185907824 */ /* 0x040fe200078e0206 */
[----:B------:R0:W2:Y:S01]  /*61d0*/  @!P0 LDG.E.U8 R175, desc[UR30][R138.64] ;  /* 0x0000001e8aaf8981 */ /* 0x0000a2000c1e1100 */
[----:B------:R-:W-:Y:S01]  /*61e0*/  IMAD.X R145, R150, 0x1, R127, P1 ;  /* 0x0000000196917824 */ /* 0x000fe200008e067f */
[C---:B------:R-:W-:Y:S02]  /*61f0*/  IADD3 RZ, P1, R133.reuse, R12, RZ ;  /* 0x0000000c85ff7210 */ /* 0x040fe40007f3e0ff */
[----:B------:R1:W2:Y:S04]  /*6200*/  @!P0 LDG.E.U8 R176, desc[UR30][R142.64] ;  /* 0x0000001e8eb08981 */ /* 0x0002a8000c1e1100 */
[----:B------:R1:W2:Y:S01]  /*6210*/  @!P0 LDG.E.U8 R177, desc[UR30][R144.64] ;  /* 0x0000001e90b18981 */ /* 0x0002a2000c1e1100 */
[----:B0-----:R-:W-:-:S02]  /*6220*/  IMAD.IADD R138, R133, 0x1, R8 ;  /* 0x00000001858a7824 */ /* 0x001fc400078e0208 */
[C---:B------:R-:W-:Y:S01]  /*6230*/  IMAD.X R139, R150.reuse, 0x1, R125, P3 ;  /* 0x00000001968b7824 */ /* 0x040fe200018e067d */
[C---:B------:R-:W-:Y:S01]  /*6240*/  IADD3 RZ, P3, R133.reuse, R14, RZ ;  /* 0x0000000e85ff7210 */ /* 0x040fe20007f7e0ff */
[C---:B-1----:R-:W-:Y:S02]  /*6250*/  IMAD.IADD R142, R133.reuse, 0x1, R10 ;  /* 0x00000001858e7824 */ /* 0x042fe400078e020a */
        /* <DEDUP_REMOVED lines=17> */
[----:B------:R-:W-:Y:S02]  /*6370*/  IADD3 RZ, P1, R133, R24, RZ ;  /* 0x0000001885ff7210 */ /* 0x000fe40007f3e0ff */
[----:B------:R1:W2:Y:S01]  /*6380*/  @!P0 LDG.E.U8 R184, desc[UR30][R142.64] ;  /* 0x0000001e8eb88981 */ /* 0x0002a2000c1e1100 */
[----:B------:R-:W-:-:S02]  /*6390*/  PRMT R196, RZ, 0x7610, R196 ;  /* 0x00007610ffc47816 */ /* 0x000fc400000000c4 */
[----:B------:R-:W-:Y:S01]  /*63a0*/  PRMT R197, RZ, 0x7610, R197 ;  /* 0x00007610ffc57816 */ /* 0x000fe200000000c5 */
[----:B------:R1:W2:Y:S01]  /*63b0*/  @!P0 LDG.E.U8 R183, desc[UR30][R144.64] ;  /* 0x0000001e90b78981 */ /* 0x0002a2000c1e1100 */
[----:B------:R-:W-:Y:S01]  /*63c0*/  PRMT R198, RZ, 0x7610, R198 ;  /* 0x00007610ffc67816 */ /* 0x000fe200000000c6 */
[C---:B0-----:R-:W-:Y:S02]  /*63d0*/  IMAD.IADD R138, R133.reuse, 0x1, R20 ;  /* 0x00000001858a7824 */ /* 0x041fe400078e0214 */
        /* <DEDUP_REMOVED lines=8> */
[----:B------:R-:W-:-:S02]  /*6460*/  IADD3 RZ, P1, R133, R30, RZ ;  /* 0x0000001e85ff7210 */ /* 0x000fc40007f3e0ff */
[----:B------:R1:W2:Y:S01]  /*6470*/  @!P0 LDG.E.U8 R197, desc[UR30][R142.64] ;  /* 0x0000001e8ec58981 */ /* 0x0002a2000c1e1100 */
[----:B------:R-:W-:Y:S02]  /*6480*/  PRMT R206, RZ, 0x7610, R206 ;  /* 0x00007610ffce7816 */ /* 0x000fe400000000ce */
[----:B------:R-:W-:Y:S01]  /*6490*/  PRMT R205, RZ, 0x7610, R205 ;  /* 0x00007610ffcd7816 */ /* 0x000fe200000000cd */
[----:B------:R3:W2:Y:S01]  /*64a0*/  @!P0 LDG.E.U8 R198, desc[UR30][R144.64] ;  /* 0x0000001e90c68981 */ /* 0x0006a2000c1e1100 */
[----:B------:R-:W-:Y:S01]  /*64b0*/  PRMT R204, RZ, 0x7610, R204 ;  /* 0x00007610ffcc7816 */ /* 0x000fe200000000cc */
[C---:B0-----:R-:W-:Y:S02]  /*64c0*/  IMAD.IADD R138, R133.reuse, 0x1, R26 ;  /* 0x00000001858a7824 */ /* 0x041fe400078e021a */
[----:B------:R-:W-:Y:S01]  /*64d0*/  IMAD.X R139, R150, 0x1, R13, P3 ;  /* 0x00000001968b7824 */ /* 0x000fe200018e060d */
[C---:B------:R-:W-:Y:S01]  /*64e0*/  IADD3 RZ, P3, R133.reuse, R32, RZ ;  /* 0x0000002085ff7210 */ /* 0x040fe20007f7e0ff */
[----:B-1----:R-:W-:-:S02]  /*64f0*/  IMAD.IADD R142, R133, 0x1, R28 ;  /* 0x00000001858e7824 */ /* 0x002fc400078e021c */
[C---:B------:R-:W-:Y:S01]  /*6500*/  IMAD.X R143, R150.reuse, 0x1, R15, P2 ;  /* 0x00000001968f7824 */ /* 0x040fe200010e060f */
[C---:B------:R-:W-:Y:S01]  /*6510*/  IADD3 RZ, P2, R133.reuse, R34, RZ ;  /* 0x0000002285ff7210 */ /* 0x040fe20007f5e0ff */
[C---:B---3--:R-:W-:Y:S01]  /*6520*/  IMAD.IADD R144, R133.reuse, 0x1, R30 ;  /* 0x0000000185907824 */ /* 0x048fe200078e021e */
[----:B------:R0:W3:Y:S01]  /*6530*/  @!P0 LDG.E.U8 R206, desc[UR30][R138.64] ;  /* 0x0000001e8ace8981 */ /* 0x0000e2000c1e1100 */
[----:B------:R-:W-:Y:S01]  /*6540*/  IMAD.X R145, R150, 0x1, R17, P1 ;  /* 0x0000000196917824 */ /* 0x000fe200008e0611 */
[C---:B------:R-:W-:Y:S02]  /*6550*/  IADD3 RZ, P1, R133.reuse, R36, RZ ;  /* 0x0000002485ff7210 */ /* 0x040fe40007f3e0ff */
[----:B------:R1:W3:Y:S01]  /*6560*/  @!P0 LDG.E.U8 R205, desc[UR30][R142.64] ;  /* 0x0000001e8ecd8981 */ /* 0x0002e2000c1e1100 */
[----:B------:R-:W-:Y:S02]  /*6570*/  PRMT R209, RZ, 0x7610, R209 ;  /* 0x00007610ffd17816 */ /* 0x000fe400000000d1 */
[----:B------:R-:W-:Y:S01]  /*6580*/  PRMT R208, RZ, 0x7610, R208 ;  /* 0x00007610ffd07816 */ /* 0x000fe200000000d0 */
[----:B------:R1:W3:Y:S01]  /*6590*/  @!P0 LDG.E.U8 R204, desc[UR30][R144.64] ;  /* 0x0000001e90cc8981 */ /* 0x0002e2000c1e1100 */
[----:B------:R-:W-:Y:S01]  /*65a0*/  PRMT R210, RZ, 0x7610, R210 ;  /* 0x00007610ffd27816 */ /* 0x000fe200000000d2 */
[----:B0-----:R-:W-:-:S02]  /*65b0*/  IMAD.IADD R138, R133, 0x1, R32 ;  /* 0x00000001858a7824 */ /* 0x001fc400078e0220 */
[C---:B------:R-:W-:Y:S01]  /*65c0*/  IMAD.X R139, R150.reuse, 0x1, R19, P3 ;  /* 0x00000001968b7824 */ /* 0x040fe200018e0613 */
[C---:B------:R-:W-:Y:S01]  /*65d0*/  IADD3 RZ, P3, R133.reuse, R38, RZ ;  /* 0x0000002685ff7210 */ /* 0x040fe20007f7e0ff */
[C---:B-1----:R-:W-:Y:S02]  /*65e0*/  IMAD.IADD R142, R133.reuse, 0x1, R34 ;  /* 0x00000001858e7824 */ /* 0x042fe400078e0222 */
[C---:B------:R-:W-:Y:S01]  /*65f0*/  IMAD.X R143, R150.reuse, 0x1, R21, P2 ;  /* 0x00000001968f7824 */ /* 0x040fe200010e0615 */
[C---:B------:R-:W-:Y:S01]  /*6600*/  IADD3 RZ, P2, R133.reuse, R40, RZ ;  /* 0x0000002885ff7210 */ /* 0x040fe20007f5e0ff */
[C---:B------:R-:W-:Y:S01]  /*6610*/  IMAD.IADD R144, R133.reuse, 0x1, R36 ;  /* 0x0000000185907824 */ /* 0x040fe200078e0224 */
[----:B------:R0:W3:Y:S01]  /*6620*/  @!P0 LDG.E.U8 R209, desc[UR30][R138.64] ;  /* 0x0000001e8ad18981 */ /* 0x0000e2000c1e1100 */
[----:B------:R-:W-:Y:S01]  /*6630*/  IMAD.X R145, R150, 0x1, R23, P1 ;  /* 0x0000000196917824 */ /* 0x000fe200008e0617 */
[----:B------:R-:W-:Y:S02]  /*6640*/  IADD3 RZ, P1, R133, R42, RZ ;  /* 0x0000002a85ff7210 */ /* 0x000fe40007f3e0ff */
[----:B------:R1:W3:Y:S01]  /*6650*/  @!P0 LDG.E.U8 R208, desc[UR30][R142.64] ;  /* 0x0000001e8ed08981 */ /* 0x0002e2000c1e1100 */
[----:B------:R-:W-:-:S02]  /*6660*/  PRMT R212, RZ, 0x7610, R212 ;  /* 0x00007610ffd47816 */ /* 0x000fc400000000d4 */
[----:B------:R-:W-:Y:S01]  /*6670*/  PRMT R211, RZ, 0x7610, R211 ;  /* 0x00007610ffd37816 */ /* 0x000fe200000000d3 */
[----:B------:R4:W3:Y:S01]  /*6680*/  @!P0 LDG.E.U8 R210, desc[UR30][R144.64] ;  /* 0x0000001e90d28981 */ /* 0x0008e2000c1e1100 */
[----:B------:R-:W-:Y:S01]  /*6690*/  PRMT R213, RZ, 0x7610, R213 ;  /* 0x00007610ffd57816 */ /* 0x000fe200000000d5 */
[C---:B0-----:R-:W-:Y:S02]  /*66a0*/  IMAD.IADD R138, R133.reuse, 0x1, R38 ;  /* 0x00000001858a7824 */ /* 0x041fe400078e0226 */
[C---:B------:R-:W-:Y:S01]  /*66b0*/  IMAD.X R139, R150.reuse, 0x1, R25, P3 ;  /* 0x00000001968b7824 */ /* 0x040fe200018e0619 */
[C---:B------:R-:W-:Y:S01]  /*66c0*/  IADD3 RZ, P3, R133.reuse, R100, RZ ;  /* 0x0000006485ff7210 */ /* 0x040fe20007f7e0ff */
[C---:B-1----:R-:W-:Y:S02]  /*66d0*/  IMAD.IADD R142, R133.reuse, 0x1, R40 ;  /* 0x00000001858e7824 */ /* 0x042fe400078e0228 */
[C---:B------:R-:W-:Y:S01]  /*66e0*/  IMAD.X R143, R150.reuse, 0x1, R27, P2 ;  /* 0x00000001968f7824 */ /* 0x040fe200010e061b */
[C---:B------:R-:W-:Y:S01]  /*66f0*/  IADD3 RZ, P2, R133.reuse, R102, RZ ;  /* 0x0000006685ff7210 */ /* 0x040fe20007f5e0ff */
[C---:B----4-:R-:W-:Y:S01]  /*6700*/  IMAD.IADD R144, R133.reuse, 0x1, R42 ;  /* 0x0000000185907824 */ /* 0x050fe200078e022a */
[----:B------:R0:W4:Y:S01]  /*6710*/  @!P0 LDG.E.U8 R212, desc[UR30][R138.64] ;  /* 0x0000001e8ad48981 */ /* 0x000122000c1e1100 */
[----:B------:R-:W-:Y:S01]  /*6720*/  IMAD.X R145, R150, 0x1, R29, P1 ;  /* 0x0000000196917824 */ /* 0x000fe200008e061d */
[----:B------:R-:W-:-:S02]  /*6730*/  IADD3 RZ, P1, R133, R104, RZ ;  /* 0x0000006885ff7210 */ /* 0x000fc40007f3e0ff */
[----:B------:R1:W4:Y:S01]  /*6740*/  @!P0 LDG.E.U8 R211, desc[UR30][R142.64] ;  /* 0x0000001e8ed38981 */ /* 0x000322000c1e1100 */
[----:B------:R-:W-:Y:S02]  /*6750*/  PRMT R216, RZ, 0x7610, R216 ;  /* 0x00007610ffd87816 */ /* 0x000fe400000000d8 */
[----:B------:R-:W-:Y:S01]  /*6760*/  PRMT R215, RZ, 0x7610, R215 ;  /* 0x00007610ffd77816 */ /* 0x000fe200000000d7 */
[----:B------:R1:W4:Y:S01]  /*6770*/  @!P0 LDG.E.U8 R213, desc[UR30][R144.64] ;  /* 0x0000001e90d58981 */ /* 0x000322000c1e1100 */
[----:B------:R-:W-:Y:S01]  /*6780*/  PRMT R214, RZ, 0x7610, R214 ;  /* 0x00007610ffd67816 */ /* 0x000fe200000000d6 */
[C---:B0-----:R-:W-:Y:S02]  /*6790*/  IMAD.IADD R138, R133.reuse, 0x1, R100 ;  /* 0x00000001858a7824 */ /* 0x041fe400078e0264 */
[----:B------:R-:W-:Y:S01]  /*67a0*/  IMAD.X R139, R150, 0x1, R31, P3 ;  /* 0x00000001968b7824 */ /* 0x000fe200018e061f */
[C---:B------:R-:W-:Y:S01]  /*67b0*/  IADD3 RZ, P3, R133.reuse, R106, RZ ;  /* 0x0000006a85ff7210 */ /* 0x040fe20007f7e0ff */
[----:B-1----:R-:W-:-:S02]  /*67c0*/  IMAD.IADD R142, R133, 0x1, R102 ;  /* 0x00000001858e7824 */ /* 0x002fc400078e0266 */
[C---:B------:R-:W-:Y:S01]  /*67d0*/  IMAD.X R143, R150.reuse, 0x1, R33, P2 ;  /* 0x00000001968f7824 */ /* 0x040fe200010e0621 */
[C---:B------:R-:W-:Y:S01]  /*67e0*/  IADD3 RZ, P2, R133.reuse, R114, RZ ;  /* 0x0000007285ff7210 */ /* 0x040fe20007f5e0ff */
[C---:B------:R-:W-:Y:S01]  /*67f0*/  IMAD.IADD R144, R133.reuse, 0x1, R104 ;  /* 0x0000000185907824 */ /* 0x040fe200078e0268 */
[----:B------:R0:W4:Y:S01]  /*6800*/  @!P0 LDG.E.U8 R216, desc[UR30][R138.64] ;  /* 0x0000001e8ad88981 */ /* 0x000122000c1e1100 */
[----:B------:R-:W-:Y:S01]  /*6810*/  IMAD.X R145, R150, 0x1, R35, P1 ;  /* 0x0000000196917824 */ /* 0x000fe200008e0623 */
[C---:B------:R-:W-:Y:S02]  /*6820*/  IADD3 RZ, P1, R133.reuse, R119, RZ ;  /* 0x0000007785ff7210 */ /* 0x040fe40007f3e0ff */
[----:B------:R1:W4:Y:S01]  /*6830*/  @!P0 LDG.E.U8 R215, desc[UR30][R142.64] ;  /* 0x0000001e8ed78981 */ /* 0x000322000c1e1100 */
[----:B------:R-:W-:Y:S02]  /*6840*/  PRMT R217, RZ, 0x7610, R217 ;  /* 0x00007610ffd97816 */ /* 0x000fe400000000d9 */
[----:B------:R-:W-:Y:S01]  /*6850*/  PRMT R219, RZ, 0x7610, R219 ;  /* 0x00007610ffdb7816 */ /* 0x000fe200000000db */
[----:B------:R5:W4:Y:S01]  /*6860*/  @!P0 LDG.E.U8 R214, desc[UR30][R144.64] ;  /* 0x0000001e90d68981 */ /* 0x000b22000c1e1100 */
[----:B------:R-:W-:Y:S01]  /*6870*/  PRMT R218, RZ, 0x7610, R218 ;  /* 0x00007610ffda7816 */ /* 0x000fe200000000da */
[----:B0-----:R-:W-:-:S02]  /*6880*/  IMAD.IADD R138, R133, 0x1, R106 ;  /* 0x00000001858a7824 */ /* 0x001fc400078e026a */
[C---:B------:R-:W-:Y:S01]  /*6890*/  IMAD.X R139, R150.reuse, 0x1, R37, P3 ;  /* 0x00000001968b7824 */ /* 0x040fe200018e0625 */
[C---:B------:R-:W-:Y:S01]  /*68a0*/  IADD3 RZ, P3, R133.reuse, R108, RZ ;  /* 0x0000006c85ff7210 */ /* 0x040fe20007f7e0ff */
[C---:B-1----:R-:W-:Y:S02]  /*68b0*/  IMAD.IADD R142, R133.reuse, 0x1, R114 ;  /* 0x00000001858e7824 */ /* 0x042fe400078e0272 */
[C---:B------:R-:W-:Y:S01]  /*68c0*/  IMAD.X R143, R150.reuse, 0x1, R101, P2 ;  /* 0x00000001968f7824 */ /* 0x040fe200010e0665 */
[C---:B------:R-:W-:Y:S01]  /*68d0*/  IADD3 RZ, P2, R133.reuse, R116, RZ ;  /* 0x0000007485ff7210 */ /* 0x040fe20007f5e0ff */
[C---:B-----5:R-:W-:Y:S01]  /*68e0*/  IMAD.IADD R144, R133.reuse, 0x1, R119 ;  /* 0x0000000185907824 */ /* 0x060fe200078e0277 */
[----:B------:R0:W5:Y:S01]  /*68f0*/  @!P0 LDG.E.U8 R217, desc[UR30][R138.64] ;  /* 0x0000001e8ad98981 */ /* 0x000162000c1e1100 */
[----:B------:R-:W-:Y:S01]  /*6900*/  IMAD.X R145, R150, 0x1, R109, P1 ;  /* 0x0000000196917824 */ /* 0x000fe200008e066d */
[----:B------:R-:W-:Y:S02]  /*6910*/  IADD3 RZ, P1, R133, R120, RZ ;  /* 0x0000007885ff7210 */ /* 0x000fe40007f3e0ff */
[----:B------:R1:W5:Y:S01]  /*6920*/  @!P0 LDG.E.U8 R219, desc[UR30][R142.64] ;  /* 0x0000001e8edb8981 */ /* 0x000362000c1e1100 */
[----:B------:R-:W-:-:S02]  /*6930*/  PRMT R224, RZ, 0x7610, R224 ;  /* 0x00007610ffe07816 */ /* 0x000fc400000000e0 */
[----:B------:R-:W-:Y:S01]  /*6940*/  PRMT R223, RZ, 0x7610, R223 ;  /* 0x00007610ffdf7816 */ /* 0x000fe200000000df */
[----:B------:R1:W5:Y:S01]  /*6950*/  @!P0 LDG.E.U8 R218, desc[UR30][R144.64] ;  /* 0x0000001e90da8981 */ /* 0x000362000c1e1100 */
        /* <DEDUP_REMOVED lines=8> */
[----:B------:R0:W5:Y:S01]  /*69e0*/  @!P0 LDG.E.U8 R224, desc[UR30][R138.64] ;  /* 0x0000001e8ae08981 */ /* 0x000162000c1e1100 */
[----:B------:R-:W-:Y:S01]  /*69f0*/  IMAD.X R145, R150, 0x1, R111, P1 ;  /* 0x0000000196917824 */ /* 0x000fe200008e066f */
[----:B------:R-:W-:-:S02]  /*6a00*/  IADD3 RZ, P1, R133, R121, RZ ;  /* 0x0000007985ff7210 */ /* 0x000fc40007f3e0ff */
[----:B------:R1:W5:Y:S01]  /*6a10*/  @!P0 LDG.E.U8 R223, desc[UR30][R142.64] ;  /* 0x0000001e8edf8981 */ /* 0x000362000c1e1100 */
[----:B------:R-:W-:Y:S02]  /*6a20*/  PRMT R238, RZ, 0x7610, R238 ;  /* 0x00007610ffee7816 */ /* 0x000fe400000000ee */
[----:B------:R-:W-:Y:S01]  /*6a30*/  PRMT R237, RZ, 0x7610, R237 ;  /* 0x00007610ffed7816 */ /* 0x000fe200000000ed */
[----:B------:R1:W5:Y:S01]  /*6a40*/  @!P0 LDG.E.U8 R222, desc[UR30][R144.64] ;  /* 0x0000001e90de8981 */ /* 0x000362000c1e1100 */
        /* <DEDUP_REMOVED lines=8> */
[----:B------:R0:W5:Y:S01]  /*6ad0*/  @!P0 LDG.E.U8 R238, desc[UR30][R138.64] ;  /* 0x0000001e8aee8981 */ /* 0x000162000c1e1100 */
[----:B------:R-:W-:Y:S01]  /*6ae0*/  IMAD.X R145, R150, 0x1, R113, P1 ;  /* 0x0000000196917824 */ /* 0x000fe200008e0671 */
[C---:B------:R-:W-:Y:S02]  /*6af0*/  IADD3 RZ, P1, R133.reuse, R122, RZ ;  /* 0x0000007a85ff7210 */ /* 0x040fe40007f3e0ff */
[----:B------:R1:W5:Y:S01]  /*6b00*/  @!P0 LDG.E.U8 R237, desc[UR30][R142.64] ;  /* 0x0000001e8eed8981 */ /* 0x000362000c1e1100 */
[----:B------:R-:W-:Y:S02]  /*6b10*/  PRMT R243, RZ, 0x7610, R243 ;  /* 0x00007610fff37816 */ /* 0x000fe400000000f3 */
[----:B------:R-:W-:Y:S01]  /*6b20*/  PRMT R244, RZ, 0x7610, R244 ;  /* 0x00007610fff47816 */ /* 0x000fe200000000f4 */
[----:B------:R1:W5:Y:S01]  /*6b30*/  @!P0 LDG.E.U8 R239, desc[UR30][R144.64] ;  /* 0x0000001e90ef8981 */ /* 0x000362000c1e1100 */
[----:B------:R-:W-:Y:S01]  /*6b40*/  PRMT R245, RZ, 0x7610, R245 ;  /* 0x00007610fff57816 */ /* 0x000fe200000000f5 */
[----:B0-----:R-:W-:-:S02]  /*6b50*/  IMAD.IADD R138, R133, 0x1, R112 ;  /* 0x00000001858a7824 */ /* 0x001fc400078e0270 */
[C---:B------:R-:W-:Y:S02]  /*6b60*/  IMAD.X R139, R150.reuse, 0x1, R43, P3 ;  /* 0x00000001968b7824 */ /* 0x040fe400018e062b */
[C---:B-1----:R-:W-:Y:S02]  /*6b70*/  IMAD.IADD R142, R133.reuse, 0x1, R118 ;  /* 0x00000001858e7824 */ /* 0x042fe400078e0276 */
[C---:B------:R-:W-:Y:S01]  /*6b80*/  IMAD.X R143, R150.reuse, 0x1, R107, P2 ;  /* 0x00000001968f7824 */ /* 0x040fe200010e066b */
[----:B------:R0:W5:Y:S01]  /*6b90*/  @!P0 LDG.E.U8 R243, desc[UR30][R138.64] ;  /* 0x0000001e8af38981 */ /* 0x000162000c1e1100 */
[----:B------:R-:W-:Y:S02]  /*6ba0*/  IMAD.IADD R144, R133, 0x1, R122 ;  /* 0x0000000185907824 */ /* 0x000fe400078e027a */
[----:B------:R-:W-:Y:S01]  /*6bb0*/  IMAD.X R145, R150, 0x1, R115, P1 ;  /* 0x0000000196917824 */ /* 0x000fe200008e0673 */
[----:B------:R1:W5:Y:S04]  /*6bc0*/  @!P0 LDG.E.U8 R244, desc[UR30][R142.64] ;  /* 0x0000001e8ef48981 */ /* 0x000368000c1e1100 */
[----:B------:R1:W5:Y:S01]  /*6bd0*/  @!P0 LDG.E.U8 R245, desc[UR30][R144.64] ;  /* 0x0000001e90f58981 */ /* 0x000362000c1e1100 */
[----:B------:R-:W1:Y:S01]  /*6be0*/  S2R R152, SR_TID.X ;  /* 0x0000000000987919 */ /* 0x000e620000002100 */
[----:B------:R-:W1:Y:S01]  /*6bf0*/  S2UR UR35, SR_CgaCtaId ;  /* 0x00000000002379c3 */ /* 0x000e620000008800 */
[----:B------:R-:W-:Y:S01]  /*6c00*/  UMOV UR34, 0x400 ;  /* 0x0000040000227882 */ /* 0x000fe20000000000 */
[----:B------:R-:W-:-:S02]  /*6c10*/  LOP3.LUT R150, R151, 0x3, RZ, 0xc0, !PT ;  /* 0x0000000397967812 */ /* 0x000fc400078ec0ff */
[----:B------:R-:W-:-:S03]  /*6c20*/  SHF.R.U32.HI R154, RZ, 0x2, R151 ;  /* 0x00000002ff9a7819 */ /* 0x000fc60000011697 */
[----:B0-----:R-:W-:Y:S01]  /*6c30*/  IMAD R139, R150, 0x88, RZ ;  /* 0x00000088968b7824 */ /* 0x001fe200078e02ff */
[----:B------:R-:W-:Y:S01]  /*6c40*/  SGXT.U32 R138, R154, 0x3 ;  /* 0x000000039a8a781a */ /* 0x000fe20000000000 */
[----:B-1----:R-:W-:Y:S01]  /*6c50*/  ULEA UR34, UR35, UR34, 0x18 ;  /* 0x0000002223227291 */ /* 0x002fe2000f8ec03f */
[C---:B------:R-:W-:Y:S01]  /*6c60*/  IMAD.SHL.U32 R153, R152.reuse, 0x40, RZ ;  /* 0x0000004098997824 */ /* 0x040fe200078e00ff */
[----:B------:R-:W-:-:S04]  /*6c70*/  LOP3.LUT R151, R152, 0x60, RZ, 0xc0, !PT ;  /* 0x0000006098977812 */ /* 0x000fc800078ec0ff */
[----:B------:R-:W-:Y:S01]  /*6c80*/  LOP3.LUT R153, R153, 0x1c0, RZ, 0xc0, !PT ;  /* 0x000001c099997812 */ /* 0x000fe200078ec0ff */
[----:B------:R-:W-:-:S04]  /*6c90*/  IMAD.SHL.U32 R142, R152, 0x8, RZ ;  /* 0x00000008988e7824 */ /* 0x000fc800078e00ff */
[----:B------:R-:W-:Y:S02]  /*6ca0*/  VIADD R144, R153, UR34 ;  /* 0x0000002299907c36 */ /* 0x000fe40008000000 */
[----:B------:R-:W-:Y:S02]  /*6cb0*/  IMAD.SHL.U32 R143, R152, 0x2, RZ ;  /* 0x00000002988f7824 */ /* 0x000fe400078e00ff */
[----:B------:R-:W-:Y:S01]  /*6cc0*/  IMAD R151, R151, 0x10, R144 ;  /* 0x0000001097977824 */ /* 0x000fe200078e0290 */
[----:B------:R-:W-:Y:S02]  /*6cd0*/  LOP3.LUT R144, R139, R138, RZ, 0xfc, !PT ;  /* 0x0000008a8b907212 */ /* 0x000fe400078efcff */
[----:B------:R-:W-:Y:S02]  /*6ce0*/  LOP3.LUT R142, R142, 0x30, R143, 0x48, !PT ;  /* 0x000000308e8e7812 */ /* 0x000fe400078e488f */
[C---:B------:R-:W-:Y:S01]  /*6cf0*/  LOP3.LUT R145, R144.reuse, 0x8, RZ, 0x3c, !PT ;  /* 0x0000000890917812 */ /* 0x040fe200078e3cff */
[----:B------:R-:W-:Y:S01]  /*6d00*/  LDS.U8 R225, [R144+UR33] ;  /* 0x0000002190e17984 */ /* 0x000fe20008000000 */
[----:B------:R-:W-:-:S02]  /*6d10*/  LOP3.LUT R150, R144, 0x10, RZ, 0x3c, !PT ;  /* 0x0000001090967812 */ /* 0x000fc400078e3cff */
[----:B------:R-:W-:Y:S01]  /*6d20*/  LOP3.LUT R207, R144, 0x18, RZ, 0x3c, !PT ;  /* 0x0000001890cf7812 */ /* 0x000fe200078e3cff */
[----:B------:R-:W-:Y:S01]  /*6d30*/  IMAD.IADD R240, R142, 0x1, R151 ;  /* 0x000000018ef07824 */ /* 0x000fe200078e0297 */
[----:B------:R-:W-:Y:S04]  /*6d40*/  LDS.U8 R226, [R144+UR33+0x20] ;  /* 0x0000202190e27984 */ /* 0x000fe80008000000 */
        /* <DEDUP_REMOVED lines=14> */
[----:B------:R-:W-:Y:S04]  /*6e30*/  LDS.U8 R229, [R145+UR33] ;  /* 0x0000002191e57984 */ /* 0x000fe80008000000 */
        /* <DEDUP_REMOVED lines=18> */
[----:B------:R-:W0:Y:S04]  /*6f60*/  LDS.U8 R191, [R150+UR33+0x60] ;  /* 0x0000602196bf7984 */ /* 0x000e280008000000 */
[----:B------:R-:W-:Y:S04]  /*6f70*/  LDS.U8 R235, [R150+UR33+0x200] ;  /* 0x0002002196eb7984 */ /* 0x000fe80008000000 */
[----:B------:R-:W-:Y:S04]  /*6f80*/  LDS.U8 R236, [R150+UR33+0x220] ;  /* 0x0002202196ec7984 */ /* 0x000fe80008000000 */
[----:B------:R-:W-:Y:S04]  /*6f90*/  LDS.U8 R192, [R150+UR33+0x240] ;  /* 0x0002402196c07984 */ /* 0x000fe80008000000 */
[----:B------:R-:W1:Y:S04]  /*6fa0*/  LDS.U8 R193, [R150+UR33+0x260] ;  /* 0x0002602196c17984 */ /* 0x000e680008000000 */
        /* <DEDUP_REMOVED lines=11> */
[----:B------:R-:W4:Y:S04]  /*7060*/  LDS.U8 R195, [R207+UR33+0x60] ;  /* 0x00006021cfc37984 */ /* 0x000f280008000000 */
[----:B------:R-:W-:Y:S04]  /*7070*/  LDS.U8 R220, [R207+UR33+0x200] ;  /* 0x00020021cfdc7984 */ /* 0x000fe80008000000 */
[----:B------:R-:W5:Y:S04]  /*7080*/  LDS.U8 R221, [R207+UR33+0x220] ;  /* 0x00022021cfdd7984 */ /* 0x000f680008000000 */
        /* <DEDUP_REMOVED lines=9> */
[----:B------:R-:W-:Y:S01]  /*7120*/  LDS.U8 R207, [R207+UR33+0x660] ;  /* 0x00066021cfcf7984 */ /* 0x000fe20008000000 */
[----:B------:R-:W-:Y:S06]  /*7130*/  BAR.SYNC.DEFER_BLOCKING 0x0 ;  /* 0x0000000000007b1d */ /* 0x000fec0000010000 */
[----:B------:R-:W-:Y:S04]  /*7140*/  STS.U8 [R97+UR33], R51 ;  /* 0x0000003361007988 */ /* 0x000fe80008000021 */
[----:B------:R-:W-:Y:S04]  /*7150*/  STS.U8 [R97+UR33+0x200], R48 ;  /* 0x0002003061007988 */ /* 0x000fe80008000021 */
[----:B------:R-:W-:Y:S04]  /*7160*/  STS.U8 [R97+UR33+0x400], R47 ;  /* 0x0004002f61007988 */ /* 0x000fe80008000021 */
[----:B--2---:R-:W-:Y:S04]  /*7170*/  STS.U8 [R97+UR33+0x600], R56 ;  /* 0x0006003861007988 */ /* 0x004fe80008000021 */
[----:B------:R-:W-:Y:S04]  /*7180*/  STS.U8 [R97+UR33+0x800], R52 ;  /* 0x0008003461007988 */ /* 0x000fe80008000021 */
[----:B------:R-:W-:Y:S04]  /*7190*/  STS.U8 [R97+UR33+0xa00], R57 ;  /* 0x000a003961007988 */ /* 0x000fe80008000021 */
[----:B------:R-:W-:Y:S04]  /*71a0*/  STS.U8 [R97+UR33+0xc00], R55 ;  /* 0x000c003761007988 */ /* 0x000fe80008000021 */
[----:B------:R2:W-:Y:S04]  /*71b0*/  STS.U8 [R97+UR33+0xe00], R175 ;  /* 0x000e00af61007988 */ /* 0x0005e80008000021 */
[----:B------:R-:W-:Y:S04]  /*71c0*/  STS.U8 [R97+UR33+0x1000], R181 ;  /* 0x001000b561007988 */ /* 0x000fe80008000021 */
[----:B------:R-:W-:Y:S01]  /*71d0*/  STS.U8 [R97+UR33+0x1200], R183 ;  /* 0x001200b761007988 */ /* 0x000fe20008000021 */
[----:B0-----:R-:W-:Y:S01]  /*71e0*/  IMAD R190, R191, 0x100, R190 ;  /* 0x00000100bfbe7824 */ /* 0x001fe200078e02be */
[----:B------:R-:W-:Y:S01]  /*71f0*/  IADD3 R117, P3, R117, UR4, RZ ;  /* 0x0000000475757c10 */ /* 0x000fe2000ff7e0ff */
[----:B-1----:R-:W-:Y:S01]  /*7200*/  IMAD R192, R193, 0x100, R192 ;  /* 0x00000100c1c07824 */ /* 0x002fe200078e02c0 */
[----:B---3--:R-:W-:Y:S01]  /*7210*/  STS.U8 [R97+UR33+0x1400], R206 ;  /* 0x001400ce61007988 */ /* 0x008fe20008000021 */
[----:B----4-:R-:W-:Y:S01]  /*7220*/  IMAD R194, R195, 0x100, R194 ;  /* 0x00000100c3c27824 */ /* 0x010fe200078e02c2 */
[----:B--2---:R-:W0:Y:S02]  /*7230*/  LDC R175, c[0x0][0x238] ;  /* 0x00008e00ffaf7b82 */ /* 0x004e240000000800 */
[----:B------:R-:W-:Y:S04]  /*7240*/  STS.U8 [R97+UR33+0x1600], R208 ;  /* 0x001600d061007988 */ /* 0x000fe80008000021 */
[----:B------:R-:W-:Y:S04]  /*7250*/  STS.U8 [R97+UR33+0x1800], R213 ;  /* 0x001800d561007988 */ /* 0x000fe80008000021 */
[----:B-----5:R-:W-:Y:S04]  /*7260*/  STS.U8 [R97+UR33+0x1a00], R217 ;  /* 0x001a00d961007988 */ /* 0x020fe80008000021 */
[----:B------:R-:W-:Y:S04]  /*7270*/  STS.U8 [R97+UR33+0x1c00], R219 ;  /* 0x001c00db61007988 */ /* 0x000fe80008000021 */
[----:B------:R-:W-:Y:S04]  /*7280*/  STS.U8 [R97+UR33+0x1e00], R218 ;  /* 0x001e00da61007988 */ /* 0x000fe80008000021 */
[----:B------:R1:W-:Y:S04]  /*7290*/  STS.U8 [R46+UR33+0x280], R44 ;  /* 0x0002802c2e007988 */ /* 0x0003e80008000021 */
[----:B------:R-:W-:Y:S01]  /*72a0*/  STS.U8 [R46+UR33+0x80], R58 ;  /* 0x0000803a2e007988 */ /* 0x000fe20008000021 */
[----:B-1----:R-:W-:-:S03]  /*72b0*/  LOP3.LUT R44, R97, 0x20, RZ, 0x3c, !PT ;  /* 0x00000020612c7812 */ /* 0x002fc600078e3cff */
[----:B------:R-:W-:Y:S04]  /*72c0*/  STS.U8 [R46+UR33+0x480], R45 ;  /* 0x0004802d2e007988 */ /* 0x000fe80008000021 */
        /* <DEDUP_REMOVED lines=31> */
[----:B------:R-:W-:Y:S04]  /*74c0*/  STS.U8 [R146+UR33+0x380], R79 ;  /* 0x0003804f92007988 */ /* 0x000fe80008000021 */
[----:B------:R-:W-:Y:S04]  /*74d0*/  STS.U8 [R146+UR33+0x580], R78 ;  /* 0x0005804e92007988 */ /* 0x000fe80008000021 */
[----:B------:R-:W-:Y:S04]  /*74e0*/  STS.U8 [R146+UR33+0x780], R77 ;  /* 0x0007804d92007988 */ /* 0x000fe80008000021 */
[----:B------:R2:W-:Y:S04]  /*74f0*/  STS.U8 [R146+UR33+0x980], R76 ;  /* 0x0009804c92007988 */ /* 0x0005e80008000021 */
        /* <DEDUP_REMOVED lines=10> */
[----:B------:R-:W-:Y:S01]  /*75a0*/  STS.U8 [R146+UR33+0x1f80], R245 ;  /* 0x001f80f592007988 */ /* 0x000fe20008000021 */
[----:B------:R-:W-:Y:S06]  /*75b0*/  BAR.SYNC.DEFER_BLOCKING 0x0 ;  /* 0x0000000000007b1d */ /* 0x000fec0000010000 */
[----:B------:R-:W3:Y:S04]  /*75c0*/  LDSM.16.M88.4 R52, [R240] ;  /* 0x00000000f034783b */ /* 0x000ee80000000200 */
[----:B------:R-:W4:Y:S04]  /*75d0*/  LDSM.16.M88.4 R48, [R240+0x800] ;  /* 0x00080000f030783b */ /* 0x000f280000000200 */
[----:B------:R-:W5:Y:S04]  /*75e0*/  LDSM.16.M88.4 R56, [R240+0x1000] ;  /* 0x00100000f038783b */ /* 0x000f680000000200 */
[----:B------:R-:W0:Y:S01]  /*75f0*/  LDSM.16.M88.4 R44, [R240+0x1800] ;  /* 0x00180000f02c783b */ /* 0x000e220000000200 */
[----:B-1----:R-:W-:-:S02]  /*7600*/  IMAD R96, R226, 0x100, R225 ;  /* 0x00000100e2607824 */ /* 0x002fc400078e02e1 */
[----:B------:R-:W-:Y:S02]  /*7610*/  IMAD R98, R228, 0x100, R227 ;  /* 0x00000100e4627824 */ /* 0x000fe400078e02e3 */
[----:B------:R-:W-:Y:S02]  /*7620*/  IMAD R97, R230, 0x100, R229 ;  /* 0x00000100e6617824 */ /* 0x000fe400078e02e5 */
[----:B------:R-:W-:Y:S02]  /*7630*/  IMAD R99, R232, 0x100, R231 ;  /* 0x00000100e8637824 */ /* 0x000fe400078e02e7 */
[----:B--2---:R-:W-:Y:S02]  /*7640*/  IMAD R76, R234, 0x100, R233 ;  /* 0x00000100ea4c7824 */ /* 0x004fe400078e02e9 */
[----:B------:R-:W-:Y:S02]  /*7650*/  IMAD R78, R236, 0x100, R235 ;  /* 0x00000100ec4e7824 */ /* 0x000fe400078e02eb */
[----:B------:R-:W-:-:S02]  /*7660*/  IMAD R77, R145, 0x100, R144 ;  /* 0x00000100914d7824 */ /* 0x000fc400078e0290 */
[----:B------:R-:W-:Y:S01]  /*7670*/  IMAD R79, R221, 0x100, R220 ;  /* 0x00000100dd4f7824 */ /* 0x000fe200078e02dc */
[----:B------:R-:W-:Y:S02]  /*7680*/  F2FP.F16.E4M3.UNPACK_B R96, R96 ;  /* 0x00000060ff60723e */ /* 0x000fe400020006ff */
[----:B------:R-:W-:Y:S02]  /*7690*/  F2FP.F16.E4M3.UNPACK_B R98, R98 ;  /* 0x00000062ff62723e */ /* 0x000fe400020006ff */
[----:B------:R-:W-:Y:S02]  /*76a0*/  F2FP.F16.E4M3.UNPACK_B R97, R97 ;  /* 0x00000061ff61723e */ /* 0x000fe400020006ff */
[----:B------:R-:W-:Y:S02]  /*76b0*/  F2FP.F16.E4M3.UNPACK_B R99, R99 ;  /* 0x00000063ff63723e */ /* 0x000fe400020006ff */
[----:B------:R-:W-:Y:S02]  /*76c0*/  F2FP.F16.E4M3.UNPACK_B R76, R76 ;  /* 0x0000004cff4c723e */ /* 0x000fe400020006ff */
[----:B------:R-:W-:-:S02]  /*76d0*/  F2FP.F16.E4M3.UNPACK_B R78, R78 ;  /* 0x0000004eff4e723e */ /* 0x000fc400020006ff */
[----:B---3--:R-:W-:Y:S02]  /*76e0*/  F2FP.F16.E4M3.UNPACK_B R148, R52 ;  /* 0x00000034ff94723e */ /* 0x008fe400020006ff */
[----:B------:R-:W-:Y:S02]  /*76f0*/  F2FP.F16.E4M3.UNPACK_B R149, R53 ;  /* 0x00000035ff95723e */ /* 0x000fe400020006ff */
[----:B----4-:R-:W-:Y:S02]  /*7700*/  F2FP.F16.E4M3.UNPACK_B R144, R48 ;  /* 0x00000030ff90723e */ /* 0x010fe400020006ff */
[----:B------:R-:W-:Y:S02]  /*7710*/  F2FP.F16.E4M3.UNPACK_B R145, R49 ;  /* 0x00000031ff91723e */ /* 0x000fe400020006ff */
[----:B------:R-:W-:Y:S02]  /*7720*/  F2FP.F16.E4M3.UNPACK_B R77, R77 ;  /* 0x0000004dff4d723e */ /* 0x000fe400020006ff */
[----:B-----5:R-:W-:-:S02]  /*7730*/  F2FP.F16.E4M3.UNPACK_B R146, R56 ;  /* 0x00000038ff92723e */ /* 0x020fc400020006ff */
[----:B------:R-:W-:Y:S02]  /*7740*/  F2FP.F16.E4M3.UNPACK_B R147, R57 ;  /* 0x00000039ff93723e */ /* 0x000fe400020006ff */
[----:B0-----:R-:W-:Y:S02]  /*7750*/  F2FP.F16.E4M3.UNPACK_B R140, R44 ;  /* 0x0000002cff8c723e */ /* 0x001fe400020006ff */
[----:B------:R-:W-:Y:S02]  /*7760*/  F2FP.F16.E4M3.UNPACK_B R141, R45 ;  /* 0x0000002dff8d723e */ /* 0x000fe400020006ff */
[----:B------:R-:W-:Y:S01]  /*7770*/  F2FP.F16.E4M3.UNPACK_B R79, R79 ;  /* 0x0000004fff4f723e */ /* 0x000fe200020006ff */
[C---:B------:R-:W-:Y:S06]  /*7780*/  HMMA.16816.F32 R80, R96.reuse, R148, R80 ;  /* 0x000000946050723c */ /* 0x040fec0000001850 */
[C---:B------:R-:W-:Y:S06]  /*7790*/  HMMA.16816.F32 R84, R96.reuse, R144, R84 ;  /* 0x000000906054723c */ /* 0x040fec0000001854 */
[C---:B------:R-:W-:Y:S06]  /*77a0*/  HMMA.16816.F32 R88, R96.reuse, R146, R88 ;  /* 0x000000926058723c */ /* 0x040fec0000001858 */
[----:B------:R-:W-:Y:S06]  /*77b0*/  HMMA.16816.F32 R92, R96, R140, R92 ;  /* 0x0000008c605c723c */ /* 0x000fec000000185c */
[C---:B------:R-:W-:Y:S06]  /*77c0*/  HMMA.16816.F32 R68, R76.reuse, R148, R68 ;  /* 0x000000944c44723c */ /* 0x040fec0000001844 */
[C---:B------:R-:W-:Y:S06]  /*77d0*/  HMMA.16816.F32 R64, R76.reuse, R144, R64 ;  /* 0x000000904c40723c */ /* 0x040fec0000001840 */
[C---:B------:R-:W-:Y:S06]  /*77e0*/  HMMA.16816.F32 R60, R76.reuse, R146, R60 ;  /* 0x000000924c3c723c */ /* 0x040fec000000183c */
[----:B------:R-:W-:Y:S01]  /*77f0*/  HMMA.16816.F32 R72, R76, R140, R72 ;  /* 0x0000008c4c48723c */ /* 0x000fe20000001848 */
[----:B------:R-:W-:-:S02]  /*7800*/  IMAD R96, R200, 0x100, R201 ;  /* 0x00000100c8607824 */ /* 0x000fc400078e02c9 */
[----:B------:R-:W-:Y:S02]  /*7810*/  IMAD R98, R199, 0x100, R202 ;  /* 0x00000100c7627824 */ /* 0x000fe400078e02ca */
[----:B------:R-:W-:Y:S02]  /*7820*/  IMAD R97, R187, 0x100, R186 ;  /* 0x00000100bb617824 */ /* 0x000fe400078e02ba */
[----:B------:R-:W-:Y:S02]  /*7830*/  IMAD R99, R189, 0x100, R188 ;  /* 0x00000100bd637824 */ /* 0x000fe400078e02bc */
[----:B------:R-:W-:Y:S01]  /*7840*/  IMAD R79, R179, 0x100, R178 ;  /* 0x00000100b34f7824 */ /* 0x000fe200078e02b2 */
[----:B------:R-:W-:Y:S02]  /*7850*/  F2FP.F16.E4M3.UNPACK_B R96, R96 ;  /* 0x00000060ff60723e */ /* 0x000fe400020006ff */
[----:B------:R-:W-:Y:S02]  /*7860*/  F2FP.F16.E4M3.UNPACK_B R98, R98 ;  /* 0x00000062ff62723e */ /* 0x000fe400020006ff */
[----:B------:R-:W-:-:S02]  /*7870*/  F2FP.F16.E4M3.UNPACK_B R97, R97 ;  /* 0x00000061ff61723e */ /* 0x000fc400020006ff */
[----:B------:R-:W-:Y:S02]  /*7880*/  F2FP.F16.E4M3.UNPACK_B R99, R99 ;  /* 0x00000063ff63723e */ /* 0x000fe400020006ff */
[----:B------:R-:W-:Y:S02]  /*7890*/  F2FP.F16.E4M3.UNPACK_B R52, R52.H1 ;  /* 0x00000034ff34723e */ /* 0x000fe400030006ff */
[----:B------:R-:W-:Y:S02]  /*78a0*/  F2FP.F16.E4M3.UNPACK_B R53, R53.H1 ;  /* 0x00000035ff35723e */ /* 0x000fe400030006ff */
[----:B------:R-:W-:Y:S02]  /*78b0*/  F2FP.F16.E4M3.UNPACK_B R76, R190 ;  /* 0x000000beff4c723e */ /* 0x000fe400020006ff */
[----:B------:R-:W-:Y:S02]  /*78c0*/  F2FP.F16.E4M3.UNPACK_B R78, R192 ;  /* 0x000000c0ff4e723e */ /* 0x000fe400020006ff */
[----:B------:R-:W-:-:S02]  /*78d0*/  F2FP.F16.E4M3.UNPACK_B R48, R48.H1 ;  /* 0x00000030ff30723e */ /* 0x000fc400030006ff */
[----:B------:R-:W-:Y:S02]  /*78e0*/  F2FP.F16.E4M3.UNPACK_B R49, R49.H1 ;  /* 0x00000031ff31723e */ /* 0x000fe400030006ff */
[----:B------:R-:W-:Y:S02]  /*78f0*/  F2FP.F16.E4M3.UNPACK_B R77, R194 ;  /* 0x000000c2ff4d723e */ /* 0x000fe400020006ff */
[----:B------:R-:W-:Y:S02]  /*7900*/  F2FP.F16.E4M3.UNPACK_B R56, R56.H1 ;  /* 0x00000038ff38723e */ /* 0x000fe400030006ff */
[----:B------:R-:W-:Y:S02]  /*7910*/  F2FP.F16.E4M3.UNPACK_B R57, R57.H1 ;  /* 0x00000039ff39723e */ /* 0x000fe400030006ff */
[----:B------:R-:W-:Y:S02]  /*7920*/  F2FP.F16.E4M3.UNPACK_B R44, R44.H1 ;  /* 0x0000002cff2c723e */ /* 0x000fe400030006ff */
[----:B------:R-:W-:-:S02]  /*7930*/  F2FP.F16.E4M3.UNPACK_B R45, R45.H1 ;  /* 0x0000002dff2d723e */ /* 0x000fc400030006ff */
        /* <DEDUP_REMOVED lines=9> */
[----:B------:R-:W-:Y:S01]  /*79d0*/  USHF.R.S32.HI UR33, URZ, 0x1f, UR4 ;  /* 0x0000001f3f217899 */ /* 0x000fe20008011404 */
[----:B------:R-:W-:-:S02]  /*79e0*/  IMAD R96, R171, 0x100, R170 ;  /* 0x00000100ab607824 */ /* 0x000fc400078e02aa */
[----:B------:R-:W-:Y:S02]  /*79f0*/  IMAD R98, R173, 0x100, R172 ;  /* 0x00000100ad627824 */ /* 0x000fe400078e02ac */
[----:B------:R-:W-:Y:S02]  /*7a00*/  IMAD R97, R161, 0x100, R160 ;  /* 0x00000100a1617824 */ /* 0x000fe400078e02a0 */
[----:B------:R-:W-:Y:S02]  /*7a10*/  IMAD R99, R163, 0x100, R162 ;  /* 0x00000100a3637824 */ /* 0x000fe400078e02a2 */
[----:B------:R-:W-:Y:S02]  /*7a20*/  IMAD R164, R165, 0x100, R164 ;  /* 0x00000100a5a47824 */ /* 0x000fe400078e02a4 */
[----:B------:R-:W-:Y:S02]  /*7a30*/  IMAD R166, R167, 0x100, R166 ;  /* 0x00000100a7a67824 */ /* 0x000fe400078e02a6 */
[----:B------:R-:W-:-:S02]  /*7a40*/  IMAD R168, R169, 0x100, R168 ;  /* 0x00000100a9a87824 */ /* 0x000fc400078e02a8 */
[----:B------:R-:W-:Y:S01]  /*7a50*/  IMAD R79, R159, 0x100, R158 ;  /* 0x000001009f4f7824 */ /* 0x000fe200078e029e */
[----:B------:R-:W-:Y:S02]  /*7a60*/  IADD3.X R105, R105, UR33, RZ, P3, !PT ;  /* 0x0000002169697c10 */ /* 0x000fe40009ffe4ff */
[----:B------:R-:W-:Y:S02]  /*7a70*/  IADD3 R104, P3, R104, UR4, RZ ;  /* 0x0000000468687c10 */ /* 0x000fe4000ff7e0ff */
[----:B------:R-:W-:Y:S02]  /*7a80*/  F2FP.F16.E4M3.UNPACK_B R96, R96 ;  /* 0x00000060ff60723e */ /* 0x000fe400020006ff */
[----:B------:R-:W-:Y:S02]  /*7a90*/  F2FP.F16.E4M3.UNPACK_B R98, R98 ;  /* 0x00000062ff62723e */ /* 0x000fe400020006ff */
[----:B------:R-:W-:Y:S02]  /*7aa0*/  F2FP.F16.E4M3.UNPACK_B R97, R97 ;  /* 0x00000061ff61723e */ /* 0x000fe400020006ff */
[----:B------:R-:W-:-:S02]  /*7ab0*/  F2FP.F16.E4M3.UNPACK_B R99, R99 ;  /* 0x00000063ff63723e */ /* 0x000fc400020006ff */
[----:B------:R-:W-:Y:S02]  /*7ac0*/  F2FP.F16.E4M3.UNPACK_B R48, R54 ;  /* 0x00000036ff30723e */ /* 0x000fe400020006ff */
[----:B------:R-:W-:Y:S02]  /*7ad0*/  F2FP.F16.E4M3.UNPACK_B R49, R55 ;  /* 0x00000037ff31723e */ /* 0x000fe400020006ff */
        /* <DEDUP_REMOVED lines=10> */
[----:B------:R-:W-:Y:S02]  /*7b80*/  IADD3 R122, P1, R122, UR4, RZ ;  /* 0x000000047a7a7c10 */ /* 0x000fe4000ff3e0ff */
[----:B------:R-:W-:Y:S02]  /*7b90*/  IADD3 R121, P0, R121, UR4, RZ ;  /* 0x0000000479797c10 */ /* 0x000fe4000ff1e0ff */
[----:B------:R-:W-:Y:S02]  /*7ba0*/  IADD3 R120, P4, R120, UR4, RZ ;  /* 0x0000000478787c10 */ /* 0x000fe4000ff9e0ff */
[----:B------:R-:W-:Y:S02]  /*7bb0*/  IADD3 R119, P6, R119, UR4, RZ ;  /* 0x0000000477777c10 */ /* 0x000fe4000ffde0ff */
[----:B------:R-:W-:Y:S02]  /*7bc0*/  IADD3.X R35, R35, UR33, RZ, P3, !PT ;  /* 0x0000002123237c10 */ /* 0x000fe40009ffe4ff */
[----:B------:R-:W-:-:S02]  /*7bd0*/  IADD3 R34, P3, R34, UR4, RZ ;  /* 0x0000000422227c10 */ /* 0x000fc4000ff7e0ff */
[----:B------:R-:W-:Y:S01]  /*7be0*/  IADD3 R118, P5, R118, UR4, RZ ;  /* 0x0000000476767c10 */ /* 0x000fe2000ffbe0ff */
[C---:B------:R-:W-:Y:S01]  /*7bf0*/  HMMA.16816.F32 R80, R96.reuse, R48, R80 ;  /* 0x000000306050723c */ /* 0x040fe20000001850 */
[----:B------:R-:W-:Y:S02]  /*7c00*/  IADD3.X R115, R115, UR33, RZ, P1, !PT ;  /* 0x0000002173737c10 */ /* 0x000fe40008ffe4ff */
[----:B------:R-:W-:Y:S02]  /*7c10*/  IADD3.X R113, R113, UR33, RZ, P0, !PT ;  /* 0x0000002171717c10 */ /* 0x000fe400087fe4ff */
[----:B------:R-:W-:Y:S01]  /*7c20*/  IADD3.X R111, R111, UR33, RZ, P4, !PT ;  /* 0x000000216f6f7c10 */ /* 0x000fe2000a7fe4ff */
[----:B------:R-:W-:Y:S01]  /*7c30*/  HMMA.16816.F32 R84, R96, R52, R84 ;  /* 0x000000346054723c */ /* 0x000fe20000001854 */
[----:B------:R-:W-:Y:S02]  /*7c40*/  IADD3.X R109, R109, UR33, RZ, P6, !PT ;  /* 0x000000216d6d7c10 */ /* 0x000fe4000b7fe4ff */
[----:B------:R-:W-:-:S02]  /*7c50*/  IADD3 R116, P2, R116, UR4, RZ ;  /* 0x0000000474747c10 */ /* 0x000fc4000ff5e0ff */
[----:B------:R-:W-:Y:S01]  /*7c60*/  IADD3 R114, P1, R114, UR4, RZ ;  /* 0x0000000472727c10 */ /* 0x000fe2000ff3e0ff */
[C---:B------:R-:W-:Y:S01]  /*7c70*/  HMMA.16816.F32 R88, R96.reuse, R56, R88 ;  /* 0x000000386058723c */ /* 0x040fe20000001858 */
[----:B------:R-:W-:Y:S02]  /*7c80*/  IADD3 R112, P0, R112, UR4, RZ ;  /* 0x0000000470707c10 */ /* 0x000fe4000ff1e0ff */
[----:B------:R-:W-:Y:S02]  /*7c90*/  IADD3 R110, P4, R110, UR4, RZ ;  /* 0x000000046e6e7c10 */ /* 0x000fe4000ff9e0ff */
[----:B------:R-:W-:Y:S01]  /*7ca0*/  IADD3 R108, P6, R108, UR4, RZ ;  /* 0x000000046c6c7c10 */ /* 0x000fe2000ffde0ff */
[----:B------:R-:W-:Y:S01]  /*7cb0*/  HMMA.16816.F32 R92, R96, R44, R92 ;  /* 0x0000002c605c723c */ /* 0x000fe2000000185c */
[----:B------:R-:W-:Y:S02]  /*7cc0*/  IADD3.X R21, R21, UR33, RZ, P3, !PT ;  /* 0x0000002115157c10 */ /* 0x000fe40009ffe4ff */
[----:B------:R-:W-:-:S03]  /*7cd0*/  IADD3.X R107, R107, UR33, RZ, P5, !PT ;  /* 0x000000216b6b7c10 */ /* 0x000fc6000affe4ff */
[----:B------:R-:W-:Y:S01]  /*7ce0*/  HMMA.16816.F32 R68, R76, R48, R68 ;  /* 0x000000304c44723c */ /* 0x000fe20000001844 */
[----:B------:R-:W-:Y:S02]  /*7cf0*/  IADD3 R20, P3, R20, UR4, RZ ;  /* 0x0000000414147c10 */ /* 0x000fe4000ff7e0ff */
[----:B------:R-:W-:-:S03]  /*7d00*/  IADD3 R106, P5, R106, UR4, RZ ;  /* 0x000000046a6a7c10 */ /* 0x000fc6000ffbe0ff */
[----:B------:R-:W-:Y:S01]  /*7d10*/  HMMA.16816.F32 R64, R76, R52, R64 ;  /* 0x000000344c40723c */ /* 0x000fe20000001840 */
[----:B------:R-:W-:-:S05]  /*7d20*/  IADD3.X R103, R103, UR33, RZ, P2, !PT ;  /* 0x0000002167677c10 */ /* 0x000fca00097fe4ff */
[----:B------:R-:W-:Y:S01]  /*7d30*/  HMMA.16816.F32 R60, R76, R56, R60 ;  /* 0x000000384c3c723c */ /* 0x000fe2000000183c */
[----:B------:R-:W-:-:S05]  /*7d40*/  IADD3.X R101, R101, UR33, RZ, P1, !PT ;  /* 0x0000002165657c10 */ /* 0x000fca0008ffe4ff */
[----:B------:R-:W-:Y:S01]  /*7d50*/  HMMA.16816.F32 R72, R76, R44, R72 ;  /* 0x0000002c4c48723c */ /* 0x000fe20000001848 */
[----:B------:R-:W-:Y:S01]  /*7d60*/  IADD3.X R43, R43, UR33, RZ, P0, !PT ;  /* 0x000000212b2b7c10 */ /* 0x000fe200087fe4ff */
[----:B------:R-:W-:Y:S01]  /*7d70*/  UIADD3 UR6, UP5, UR4, UR6, URZ ;  /* 0x0000000604067290 */ /* 0x000fe2000ffbe03f */
[----:B------:R-:W-:Y:S01]  /*7d80*/  IADD3.X R41, R41, UR33, RZ, P4, !PT ;  /* 0x0000002129297c10 */ /* 0x000fe2000a7fe4ff */
[----:B------:R-:W-:Y:S01]  /*7d90*/  UIADD3 UR7, UP6, UR4, UR7, URZ ;  /* 0x0000000704077290 */ /* 0x000fe2000ffde03f */
[----:B------:R-:W-:Y:S01]  /*7da0*/  IADD3.X R39, R39, UR33, RZ, P6, !PT ;  /* 0x0000002127277c10 */ /* 0x000fe2000b7fe4ff */
[----:B------:R-:W-:Y:S02]  /*7db0*/  UIADD3 UR8, UP0, UR4, UR8, URZ ;  /* 0x0000000804087290 */ /* 0x000fe4000ff1e03f */
[----:B------:R-:W-:Y:S01]  /*7dc0*/  IADD3 R102, P2, R102, UR4, RZ ;  /* 0x0000000466667c10 */ /* 0x000fe2000ff5e0ff */
[----:B------:R-:W-:Y:S02]  /*7dd0*/  UIADD3 UR9, UP1, UR4, UR9, URZ ;  /* 0x0000000904097290 */ /* 0x000fe4000ff3e03f */
[----:B------:R-:W-:Y:S01]  /*7de0*/  IADD3 R100, P1, R100, UR4, RZ ;  /* 0x0000000464647c10 */ /* 0x000fe2000ff3e0ff */
[----:B------:R-:W-:Y:S01]  /*7df0*/  UIADD3 UR32, UR32, -0x1, URZ ;  /* 0xffffffff20207890 */ /* 0x000fe2000fffe03f */
[----:B------:R-:W-:-:S02]  /*7e00*/  IADD3 R42, P0, R42, UR4, RZ ;  /* 0x000000042a2a7c10 */ /* 0x000fc4000ff1e0ff */
[----:B------:R-:W-:Y:S02]  /*7e10*/  IADD3 R40, P4, R40, UR4, RZ ;  /* 0x0000000428287c10 */ /* 0x000fe4000ff9e0ff */
[----:B------:R-:W-:Y:S02]  /*7e20*/  IADD3 R38, P6, R38, UR4, RZ ;  /* 0x0000000426267c10 */ /* 0x000fe4000ffde0ff */
[----:B------:R-:W-:Y:S02]  /*7e30*/  IADD3.X R7, R7, UR33, RZ, P3, !PT ;  /* 0x0000002107077c10 */ /* 0x000fe40009ffe4ff */
[----:B------:R-:W-:Y:S02]  /*7e40*/  IADD3.X R37, R37, UR33, RZ, P5, !PT ;  /* 0x0000002125257c10 */ /* 0x000fe4000affe4ff */
[----:B------:R-:W-:Y:S01]  /*7e50*/  IADD3 R6, P3, R6, UR4, RZ ;  /* 0x0000000406067c10 */ /* 0x000fe2000ff7e0ff */
[----:B------:R-:W-:Y:S01]  /*7e60*/  UIADD3.X UR37, UR33, UR37, URZ, UP5, !UPT ;  /* 0x0000002521257290 */ /* 0x000fe2000affe43f */
[----:B------:R-:W-:Y:S01]  /*7e70*/  IADD3 R36, P5, R36, UR4, RZ ;  /* 0x0000000424247c10 */ /* 0x000fe2000ffbe0ff */
[----:B------:R-:W-:-:S02]  /*7e80*/  UIADD3.X UR38, UR33, UR38, URZ, UP6, !UPT ;  /* 0x0000002621267290 */ /* 0x000fc4000b7fe43f */
[----:B------:R-:W-:Y:S01]  /*7e90*/  IADD3.X R33, R33, UR33, RZ, P2, !PT ;  /* 0x0000002121217c10 */ /* 0x000fe200097fe4ff */
[----:B------:R-:W-:Y:S02]  /*7ea0*/  UIADD3.X UR39, UR33, UR39, URZ, UP0, !UPT ;  /* 0x0000002721277290 */ /* 0x000fe400087fe43f */
[----:B------:R-:W-:Y:S01]  /*7eb0*/  IADD3.X R31, R31, UR33, RZ, P1, !PT ;  /* 0x000000211f1f7c10 */ /* 0x000fe20008ffe4ff */
[----:B------:R-:W-:Y:S02]  /*7ec0*/  UIADD3.X UR40, UR33, UR40, URZ, UP1, !UPT ;  /* 0x0000002821287290 */ /* 0x000fe40008ffe43f */
[----:B------:R-:W-:Y:S01]  /*7ed0*/  IADD3.X R29, R29, UR33, RZ, P0, !PT ;  /* 0x000000211d1d7c10 */ /* 0x000fe200087fe4ff */
[----:B------:R-:W-:Y:S01]  /*7ee0*/  UIADD3 UR10, UP2, UR4, UR10, URZ ;  /* 0x0000000a040a7290 */ /* 0x000fe2000ff5e03f */
[----:B------:R-:W-:Y:S01]  /*7ef0*/  IADD3.X R27, R27, UR33, RZ, P4, !PT ;  /* 0x000000211b1b7c10 */ /* 0x000fe2000a7fe4ff */
[----:B------:R-:W-:Y:S01]  /*7f00*/  UIADD3 UR11, UP3, UR4, UR11, URZ ;  /* 0x0000000b040b7290 */ /* 0x000fe2000ff7e03f */
[----:B------:R-:W-:Y:S01]  /*7f10*/  IADD3.X R25, R25, UR33, RZ, P6, !PT ;  /* 0x0000002119197c10 */ /* 0x000fe2000b7fe4ff */
[----:B------:R-:W-:-:S02]  /*7f20*/  UIADD3 UR12, UP4, UR4, UR12, URZ ;  /* 0x0000000c040c7290 */ /* 0x000fc4000ff9e03f */
[----:B------:R-:W-:Y:S01]  /*7f30*/  IADD3 R32, P2, R32, UR4, RZ ;  /* 0x0000000420207c10 */ /* 0x000fe2000ff5e0ff */
[----:B------:R-:W-:Y:S02]  /*7f40*/  UIADD3 UR13, UP5, UR4, UR13, URZ ;  /* 0x0000000d040d7290 */ /* 0x000fe4000ffbe03f */
[----:B------:R-:W-:Y:S01]  /*7f50*/  IADD3 R30, P1, R30, UR4, RZ ;  /* 0x000000041e1e7c10 */ /* 0x000fe2000ff3e0ff */
[----:B------:R-:W-:Y:S02]  /*7f60*/  UIADD3 UR14, UP6, UR4, UR14, URZ ;  /* 0x0000000e040e7290 */ /* 0x000fe4000ffde03f */
[----:B------:R-:W-:Y:S01]  /*7f70*/  IADD3 R28, P0, R28, UR4, RZ ;  /* 0x000000041c1c7c10 */ /* 0x000fe2000ff1e0ff */
[----:B------:R-:W-:Y:S02]  /*7f80*/  UIADD3 UR15, UP0, UR4, UR15, URZ ;  /* 0x0000000f040f7290 */ /* 0x000fe4000ff1e03f */
[----:B------:R-:W-:Y:S01]  /*7f90*/  IADD3 R26, P4, R26, UR4, RZ ;  /* 0x000000041a1a7c10 */ /* 0x000fe2000ff9e0ff */
[----:B------:R-:W-:-:S02]  /*7fa0*/  UIADD3 UR16, UP1, UR4, UR16, URZ ;  /* 0x0000001004107290 */ /* 0x000fc4000ff3e03f */
[----:B------:R-:W-:Y:S01]  /*7fb0*/  IADD3 R24, P6, R24, UR4, RZ ;  /* 0x0000000418187c10 */ /* 0x000fe2000ffde0ff */
[----:B------:R-:W-:Y:S01]  /*7fc0*/  IMAD R139, R139, 0x100, R142 ;  /* 0x000001008b8b7824 */ /* 0x000fe200078e028e */
[----:B------:R-:W-:Y:S01]  /*7fd0*/  IADD3.X R127, R127, UR33, RZ, P3, !PT ;  /* 0x000000217f7f7c10 */ /* 0x000fe20009ffe4ff */
[----:B------:R-:W-:Y:S01]  /*7fe0*/  IMAD R138, R138, 0x100, R143 ;  /* 0x000001008a8a7824 */ /* 0x000fe200078e028f */
[----:B------:R-:W-:Y:S01]  /*7ff0*/  IADD3.X R23, R23, UR33, RZ, P5, !PT ;  /* 0x0000002117177c10 */ /* 0x000fe2000affe4ff */
[----:B------:R-:W-:Y:S01]  /*8000*/  IMAD R53, R174, 0x100, R203 ;  /* 0x00000100ae357824 */ /* 0x000fe200078e02cb */
[----:B------:R-:W-:Y:S01]  /*8010*/  ISETP.NE.U32.AND P3, PT, RZ, UR32, PT ;  /* 0x00000020ff007c0c */ /* 0x000fe2000bf65070 */
[----:B------:R-:W-:Y:S01]  /*8020*/  IMAD R156, R156, 0x100, R157 ;  /* 0x000001009c9c7824 */ /* 0x000fe200078e029d */
[----:B------:R-:W-:Y:S01]  /*8030*/  IADD3 R22, P5, R22, UR4, RZ ;  /* 0x0000000416167c10 */ /* 0x000fe2000ffbe0ff */
[----:B------:R-:W-:Y:S02]  /*8040*/  IMAD R154, R154, 0x100, R155 ;  /* 0x000001009a9a7824 */ /* 0x000fe400078e029b */
[----:B------:R-:W-:-:S02]  /*8050*/  IMAD R152, R152, 0x100, R153 ;  /* 0x0000010098987824 */ /* 0x000fc400078e0299 */
[----:B------:R-:W-:Y:S02]  /*8060*/  IMAD R150, R150, 0x100, R151 ;  /* 0x0000010096967824 */ /* 0x000fe400078e0297 */
[----:B------:R-:W-:Y:S01]  /*8070*/  IMAD R207, R207, 0x100, R241 ;  /* 0x00000100cfcf7824 */ /* 0x000fe200078e02f1 */
[----:B------:R-:W-:Y:S02]  /*8080*/  UIADD3.X UR41, UR33, UR41, URZ, UP2, !UPT ;  /* 0x0000002921297290 */ /* 0x000fe400097fe43f */
[----:B------:R-:W-:Y:S01]  /*8090*/  IADD3.X R19, R19, UR33, RZ, P2, !PT ;  /* 0x0000002113137c10 */ /* 0x000fe200097fe4ff */
[----:B------:R-:W-:Y:S02]  /*80a0*/  UIADD3.X UR42, UR33, UR42, URZ, UP3, !UPT ;  /* 0x0000002a212a7290 */ /* 0x000fe40009ffe43f */
[----:B------:R-:W-:Y:S01]  /*80b0*/  IADD3.X R17, R17, UR33, RZ, P1, !PT ;  /* 0x0000002111117c10 */ /* 0x000fe20008ffe4ff */
[----:B------:R-:W-:Y:S02]  /*80c0*/  UIADD3.X UR43, UR33, UR43, URZ, UP4, !UPT ;  /* 0x0000002b212b7290 */ /* 0x000fe4000a7fe43f */
[----:B------:R-:W-:Y:S01]  /*80d0*/  IADD3.X R15, R15, UR33, RZ, P0, !PT ;  /* 0x000000210f0f7c10 */ /* 0x000fe200087fe4ff */
[----:B------:R-:W-:-:S02]  /*80e0*/  UIADD3.X UR44, UR33, UR44, URZ, UP5, !UPT ;  /* 0x0000002c212c7290 */ /* 0x000fc4000affe43f */
[----:B------:R-:W-:Y:S01]  /*80f0*/  IADD3.X R13, R13, UR33, RZ, P4, !PT ;  /* 0x000000210d0d7c10 */ /* 0x000fe2000a7fe4ff */
[----:B------:R-:W-:Y:S02]  /*8100*/  UIADD3.X UR45, UR33, UR45, URZ, UP6, !UPT ;  /* 0x0000002d212d7290 */ /* 0x000fe4000b7fe43f */
[----:B------:R-:W-:Y:S01]  /*8110*/  IADD3.X R11, R11, UR33, RZ, P6, !PT ;  /* 0x000000210b0b7c10 */ /* 0x000fe2000b7fe4ff */
[----:B------:R-:W-:Y:S01]  /*8120*/  UIADD3.X UR46, UR33, UR46, URZ, UP0, !UPT ;  /* 0x0000002e212e7290 */ /* 0x000fe200087fe43f */
[----:B------:R-:W-:Y:S01]  /*8130*/  IADD3 R18, P2, R18, UR4, RZ ;  /* 0x0000000412127c10 */ /* 0x000fe2000ff5e0ff */
[----:B------:R-:W-:Y:S01]  /*8140*/  UIADD3.X UR47, UR33, UR47, URZ, UP1, !UPT ;  /* 0x0000002f212f7290 */ /* 0x000fe20008ffe43f */
[----:B------:R-:W-:Y:S01]  /*8150*/  IADD3 R16, P1, R16, UR4, RZ ;  /* 0x0000000410107c10 */ /* 0x000fe2000ff3e0ff */
[----:B------:R-:W-:Y:S02]  /*8160*/  UIADD3 UR17, UP2, UR4, UR17, URZ ;  /* 0x0000001104117290 */ /* 0x000fe4000ff5e03f */
[----:B------:R-:W-:Y:S01]  /*8170*/  IADD3 R14, P0, R14, UR4, RZ ;  /* 0x000000040e0e7c10 */ /* 0x000fe2000ff1e0ff */
[----:B------:R-:W-:-:S02]  /*8180*/  UIADD3 UR18, UP3, UR4, UR18, URZ ;  /* 0x0000001204127290 */ /* 0x000fc4000ff7e03f */
[----:B------:R-:W-:Y:S01]  /*8190*/  IADD3 R12, P4, R12, UR4, RZ ;  /* 0x000000040c0c7c10 */ /* 0x000fe2000ff9e0ff */
[----:B------:R-:W-:Y:S02]  /*81a0*/  UIADD3 UR19, UP4, UR4, UR19, URZ ;  /* 0x0000001304137290 */ /* 0x000fe4000ff9e03f */
[----:B------:R-:W-:Y:S01]  /*81b0*/  IADD3 R10, P6, R10, UR4, RZ ;  /* 0x000000040a0a7c10 */ /* 0x000fe2000ffde0ff */
[----:B------:R-:W-:Y:S01]  /*81c0*/  UIADD3 UR20, UP5, UR4, UR20, URZ ;  /* 0x0000001404147290 */ /* 0x000fe2000ffbe03f */
[----:B------:R-:W-:Y:S01]  /*81d0*/  F2FP.F16.E4M3.UNPACK_B R48, R54.H1 ;  /* 0x00000036ff30723e */ /* 0x000fe200030006ff */
[----:B------:R-:W-:Y:S01]  /*81e0*/  UIADD3 UR21, UP6, UR4, UR21, URZ ;  /* 0x0000001504157290 */ /* 0x000fe2000ffde03f */
[----:B------:R-:W-:Y:S01]  /*81f0*/  F2FP.F16.E4M3.UNPACK_B R49, R55.H1 ;  /* 0x00000037ff31723e */ /* 0x000fe200030006ff */
[----:B------:R-:W-:Y:S01]  /*8200*/  UIADD3 UR22, UP0, UR4, UR22, URZ ;  /* 0x0000001604167290 */ /* 0x000fe2000ff1e03f */
[----:B------:R-:W-:Y:S01]  /*8210*/  F2FP.F16.E4M3.UNPACK_B R56, R46.H1 ;  /* 0x0000002eff38723e */ /* 0x000fe200030006ff */
[----:B------:R-:W-:Y:S01]  /*8220*/  UIADD3 UR23, UP1, UR4, UR23, URZ ;  /* 0x0000001704177290 */ /* 0x000fe2000ff3e03f */
[----:B------:R-:W-:Y:S01]  /*8230*/  F2FP.F16.E4M3.UNPACK_B R57, R47.H1 ;  /* 0x0000002fff39723e */ /* 0x000fe200030006ff */
[----:B------:R-:W-:Y:S01]  /*8240*/  IMAD.SHL.U32 R175, R175, 0x40, RZ ;  /* 0x00000040afaf7824 */ /* 0x000fe200078e00ff */
[----:B------:R-:W-:-:S02]  /*8250*/  F2FP.F16.E4M3.UNPACK_B R52, R139 ;  /* 0x0000008bff34723e */ /* 0x000fc400020006ff */
[----:B------:R-:W-:Y:S02]  /*8260*/  F2FP.F16.E4M3.UNPACK_B R54, R138 ;  /* 0x0000008aff36723e */ /* 0x000fe400020006ff */
[----:B------:R-:W-:Y:S02]  /*8270*/  F2FP.F16.E4M3.UNPACK_B R53, R53 ;  /* 0x00000035ff35723e */ /* 0x000fe400020006ff */
[----:B------:R-:W-:Y:S02]  /*8280*/  F2FP.F16.E4M3.UNPACK_B R55, R156 ;  /* 0x0000009cff37723e */ /* 0x000fe400020006ff */
[----:B------:R-:W-:Y:S02]  /*8290*/  F2FP.F16.E4M3.UNPACK_B R50, R50.H1 ;  /* 0x00000032ff32723e */ /* 0x000fe400030006ff */
[----:B------:R-:W-:Y:S02]  /*82a0*/  F2FP.F16.E4M3.UNPACK_B R51, R51.H1 ;  /* 0x00000033ff33723e */ /* 0x000fe400030006ff */
[----:B------:R-:W-:-:S02]  /*82b0*/  F2FP.F16.E4M3.UNPACK_B R58, R58.H1 ;  /* 0x0000003aff3a723e */ /* 0x000fc400030006ff */
[----:B------:R-:W-:Y:S02]  /*82c0*/  F2FP.F16.E4M3.UNPACK_B R59, R59.H1 ;  /* 0x0000003bff3b723e */ /* 0x000fe400030006ff */
[----:B------:R-:W-:Y:S02]  /*82d0*/  F2FP.F16.E4M3.UNPACK_B R44, R154 ;  /* 0x0000009aff2c723e */ /* 0x000fe400020006ff */
[----:B------:R-:W-:Y:S02]  /*82e0*/  F2FP.F16.E4M3.UNPACK_B R46, R152 ;  /* 0x00000098ff2e723e */ /* 0x000fe400020006ff */
[----:B------:R-:W-:Y:S02]  /*82f0*/  F2FP.F16.E4M3.UNPACK_B R45, R150 ;  /* 0x00000096ff2d723e */ /* 0x000fe400020006ff */
[----:B------:R-:W-:Y:S02]  /*8300*/  F2FP.F16.E4M3.UNPACK_B R47, R207 ;  /* 0x000000cfff2f723e */ /* 0x000fe400020006ff */
[----:B------:R-:W-:Y:S01]  /*8310*/  IADD3.X R9, R9, UR33, RZ, P5, !PT ;  /* 0x0000002109097c10 */ /* 0x000fe2000affe4ff */
        /* <DEDUP_REMOVED lines=12> */
[----:B------:R-:W-:Y:S01]  /*83e0*/  UIADD3.X UR54, UR33, UR54, URZ, UP1, !UPT ;  /* 0x0000003621367290 */ /* 0x000fe20008ffe43f */
        /* <DEDUP_REMOVED lines=9> */
[----:B------:R-:W-:Y:S02]  /*8480*/  UIADD3 UR28, UP6, UR4, UR28, URZ ;  /* 0x0000001c041c7290 */ /* 0x000fe4000ffde03f */
[----:B------:R-:W-:Y:S02]  /*8490*/  UIADD3 UR29, UP0, UR4, UR29, URZ ;  /* 0x0000001d041d7290 */ /* 0x000fe4000ff1e03f */
[----:B------:R-:W-:Y:S01]  /*84a0*/  UIADD3 UR36, UP1, UR4, UR36, URZ ;  /* 0x0000002404247290 */ /* 0x000fe2000ff3e03f */
[----:B------:R-:W-:Y:S01]  /*84b0*/  IADD3.X R125, R125, UR33, RZ, P5, !PT ;  /* 0x000000217d7d7c10 */ /* 0x000fe2000affe4ff */
[----:B------:R-:W-:Y:S01]  /*84c0*/  HMMA.16816.F32 R80, R52, R48, R80 ;  /* 0x000000303450723c */ /* 0x000fe20000001850 */
[----:B------:R-:W-:Y:S01]  /*84d0*/  IADD3 R126, P5, R175, R126, RZ ;  /* 0x0000007eaf7e7210 */ /* 0x000fe20007fbe0ff */
[----:B------:R-:W-:Y:S02]  /*84e0*/  UIADD3.X UR55, UR33, UR55, URZ, UP2, !UPT ;  /* 0x0000003721377290 */ /* 0x000fe400097fe43f */
[----:B------:R-:W-:Y:S01]  /*84f0*/  IADD3.X R128, R128, UR33, RZ, P2, !PT ;  /* 0x0000002180807c10 */ /* 0x000fe200097fe4ff */
[----:B------:R-:W-:-:S02]  /*8500*/  UIADD3.X UR56, UR33, UR56, URZ, UP3, !UPT ;  /* 0x0000003821387290 */ /* 0x000fc40009ffe43f */
[----:B------:R-:W-:Y:S01]  /*8510*/  IADD3.X R129, R129, UR33, RZ, P1, !PT ;  /* 0x0000002181817c10 */ /* 0x000fe20008ffe4ff */
[C---:B------:R-:W-:Y:S01]  /*8520*/  HMMA.16816.F32 R84, R52.reuse, R50, R84 ;  /* 0x000000323454723c */ /* 0x040fe20000001854 */
[----:B------:R-:W-:Y:S02]  /*8530*/  UIADD3.X UR57, UR33, UR57, URZ, UP4, !UPT ;  /* 0x0000003921397290 */ /* 0x000fe4000a7fe43f */
[----:B------:R-:W-:Y:S01]  /*8540*/  IADD3.X R130, R130, UR33, RZ, P0, !PT ;  /* 0x0000002182827c10 */ /* 0x000fe200087fe4ff */
[----:B------:R-:W-:Y:S02]  /*8550*/  UIADD3.X UR58, UR33, UR58, URZ, UP5, !UPT ;  /* 0x0000003a213a7290 */ /* 0x000fe4000affe43f */
[----:B------:R-:W-:Y:S01]  /*8560*/  IADD3.X R134, R134, UR33, RZ, P4, !PT ;  /* 0x0000002186867c10 */ /* 0x000fe2000a7fe4ff */
[----:B------:R-:W-:Y:S01]  /*8570*/  UIADD3.X UR59, UR33, UR59, URZ, UP6, !UPT ;  /* 0x0000003b213b7290 */ /* 0x000fe2000b7fe43f */
[----:B------:R-:W-:Y:S01]  /*8580*/  HMMA.16816.F32 R88, R52, R58, R88 ;  /* 0x0000003a3458723c */ /* 0x000fe20000001858 */
[----:B------:R-:W-:-:S02]  /*8590*/  UIADD3.X UR60, UR33, UR60, URZ, UP0, !UPT ;  /* 0x0000003c213c7290 */ /* 0x000fc400087fe43f */
[----:B------:R-:W-:Y:S01]  /*85a0*/  IADD3.X R136, R136, UR33, RZ, P6, !PT ;  /* 0x0000002188887c10 */ /* 0x000fe2000b7fe4ff */
[----:B------:R-:W-:Y:S02]  /*85b0*/  UIADD3.X UR61, UR33, UR61, URZ, UP1, !UPT ;  /* 0x0000003d213d7290 */ /* 0x000fe40008ffe43f */
[----:B------:R-:W-:Y:S01]  /*85c0*/  UIADD3 UR5, UR5, -0x40, URZ ;  /* 0xffffffc005057890 */ /* 0x000fe2000fffe03f */
[----:B------:R-:W-:Y:S01]  /*85d0*/  HMMA.16816.F32 R92, R52, R56, R92 ;  /* 0x00000038345c723c */ /* 0x000fe2000000185c */
[----:B------:R-:W-:-:S05]  /*85e0*/  LEA.HI.X.SX32 R131, R175, R131, 0x1, P5 ;  /* 0x00000083af837211 */ /* 0x000fca00028f0eff */
[C---:B------:R-:W-:Y:S06]  /*85f0*/  HMMA.16816.F32 R68, R44.reuse, R48, R68 ;  /* 0x000000302c44723c */ /* 0x040fec0000001844 */
[C---:B------:R-:W-:Y:S06]  /*8600*/  HMMA.16816.F32 R64, R44.reuse, R50, R64 ;  /* 0x000000322c40723c */ /* 0x040fec0000001840 */
[C---:B------:R-:W-:Y:S06]  /*8610*/  HMMA.16816.F32 R60, R44.reuse, R58, R60 ;  /* 0x0000003a2c3c723c */ /* 0x040fec000000183c */
[----:B------:R-:W-:Y:S01]  /*8620*/  HMMA.16816.F32 R72, R44, R56, R72 ;  /* 0x000000382c48723c */ /* 0x000fe20000001848 */
[----:B------:R-:W-:-:S08]  /*8630*/  NOP ;  /* 0x0000000000007918 */ /* 0x000fd00000000000 */
[----:B------:R-:W-:-:S15]  /*8640*/  @P3 BRA `(.L_x_2) ;  /* 0xffffffc800a83947 */ /* 0x000fde000383ffff */
.L_x_1:
[----:B------:R-:W2:Y:S01]  /*8650*/  LDL.LU R45, [R1+0x24] ;  /* 0x00002400012d7983 */ /* 0x000ea20000300800 */
[----:B------:R-:W1:Y:S01]  /*8660*/  S2R R31, SR_TID.X ;  /* 0x00000000001f7919 */ /* 0x000e620000002100 */
[----:B------:R-:W-:Y:S02]  /*8670*/  F2FP.SATFINITE.E4M3.F32.PACK_AB_MERGE_C R80, R81, R80, RZ ;  /* 0x000000505150723e */ /* 0x000fe400048070ff */
[----:B------:R-:W-:Y:S01]  /*8680*/  F2FP.SATFINITE.E4M3.F32.PACK_AB_MERGE_C R84, R85, R84, RZ ;  /* 0x000000545554723e */ /* 0x000fe200048070ff */
[----:B------:R-:W3:Y:S01]  /*8690*/  LDL.LU R44, [R1+0x2c] ;  /* 0x00002c00012c7983 */ /* 0x000ee20000300800 */
[----:B------:R-:W-:Y:S02]  /*86a0*/  F2FP.SATFINITE.E4M3.F32.PACK_AB_MERGE_C R88, R89, R88, RZ ;  /* 0x000000585958723e */ /* 0x000fe400048070ff */
[----:B------:R-:W-:Y:S01]  /*86b0*/  F2FP.SATFINITE.E4M3.F32.PACK_AB_MERGE_C R82, R83, R82, RZ ;  /* 0x000000525352723e */ /* 0x000fe200048070ff */
[----:B0-----:R-:W4:Y:S01]  /*86c0*/  LDL.LU R16, [R1+0x28] ;  /* 0x0000280001107983 */ /* 0x001f220000300800 */
[----:B------:R-:W-:-:S02]  /*86d0*/  LOP3.LUT R80, R80, 0xffff, RZ, 0xc0, !PT ;  /* 0x0000ffff50507812 */ /* 0x000fc400078ec0ff */
[----:B------:R-:W-:Y:S02]  /*86e0*/  F2FP.SATFINITE.E4M3.F32.PACK_AB_MERGE_C R86, R87, R86, RZ ;  /* 0x000000565756723e */ /* 0x000fe400048070ff */
[----:B------:R-:W-:Y:S02]  /*86f0*/  F2FP.SATFINITE.E4M3.F32.PACK_AB_MERGE_C R90, R91, R90, RZ ;  /* 0x0000005a5b5a723e */ /* 0x000fe400048070ff */
[----:B------:R-:W-:Y:S02]  /*8700*/  F2FP.SATFINITE.E4M3.F32.PACK_AB_MERGE_C R70, R71, R70, RZ ;  /* 0x000000464746723e */ /* 0x000fe400048070ff */
[----:B------:R-:W-:Y:S02]  /*8710*/  F2FP.SATFINITE.E4M3.F32.PACK_AB_MERGE_C R66, R67, R66, RZ ;  /* 0x000000424342723e */ /* 0x000fe400048070ff */
[----:B------:R-:W-:Y:S02]  /*8720*/  F2FP.SATFINITE.E4M3.F32.PACK_AB_MERGE_C R62, R63, R62, RZ ;  /* 0x0000003e3f3e723e */ /* 0x000fe400048070ff */
[----:B------:R-:W-:-:S02]  /*8730*/  F2FP.SATFINITE.E4M3.F32.PACK_AB_MERGE_C R68, R69, R68, RZ ;  /* 0x000000444544723e */ /* 0x000fc400048070ff */
[----:B------:R-:W-:Y:S02]  /*8740*/  F2FP.SATFINITE.E4M3.F32.PACK_AB_MERGE_C R64, R65, R64, RZ ;  /* 0x000000404140723e */ /* 0x000fe400048070ff */
[----:B------:R-:W-:Y:S01]  /*8750*/  F2FP.SATFINITE.E4M3.F32.PACK_AB_MERGE_C R60, R61, R60, RZ ;  /* 0x0000003c3d3c723e */ /* 0x000fe200048070ff */
[----:B------:R-:W0:Y:S01]  /*8760*/  S2UR UR5, SR_CgaCtaId ;  /* 0x00000000000579c3 */ /* 0x000e220000008800 */
[----:B------:R-:W-:Y:S02]  /*8770*/  LOP3.LUT R88, R88, 0xffff, RZ, 0xc0, !PT ;  /* 0x0000ffff58587812 */ /* 0x000fe400078ec0ff */
[----:B------:R-:W-:Y:S01]  /*8780*/  F2FP.SATFINITE.E4M3.F32.PACK_AB_MERGE_C R92, R93, R92, RZ ;  /* 0x0000005c5d5c723e */ /* 0x000fe200048070ff */
[----:B------:R-:W-:Y:S01]  /*8790*/  UMOV UR4, 0x400 ;  /* 0x0000040000047882 */ /* 0x000fe20000000000 */
[----:B------:R-:W-:Y:S01]  /*87a0*/  LOP3.LUT R21, R84, 0xffff, RZ, 0xc0, !PT ;  /* 0x0000ffff54157812 */ /* 0x000fe200078ec0ff */
[----:B------:R-:W-:Y:S01]  /*87b0*/  ULDC.64 UR8, c[0x0][0x228] ;  /* 0x00008a0000087ab9 */ /* 0x000fe20000000a00 */
[----:B-1----:R-:W-:Y:S01]  /*87c0*/  SHF.R.S32.HI R12, RZ, 0x3, R31 ;  /* 0x00000003ff0c7819 */ /* 0x002fe2000001141f */
[----:B------:R-:W1:Y:S01]  /*87d0*/  LDC R35, c[0x0][0x248] ;  /* 0x00009200ff237b82 */ /* 0x000e620000000800 */
[----:B------:R-:W-:Y:S01]  /*87e0*/  LOP3.LUT R3, R31, 0x60, RZ, 0xc0, !PT ;  /* 0x000000601f037812 */ /* 0x000fe200078ec0ff */
[----:B------:R-:W-:Y:S01]  /*87f0*/  ULDC.64 UR6, c[0x0][0x220] ;  /* 0x0000880000067ab9 */ /* 0x000fe20000000a00 */
[----:B------:R-:W-:-:S02]  /*8800*/  SGXT R12, R12, 0x1 ;  /* 0x000000010c0c781a */ /* 0x000fc40000000200 */
[----:B------:R-:W-:Y:S02]  /*8810*/  PRMT R5, R88, 0x3340, R1 ;  /* 0x0000334058057816 */ /* 0x000fe40000000001 */
[----:B------:R-:W-:Y:S02]  /*8820*/  LOP3.LUT R12, R12, 0x440, RZ, 0xc0, !PT ;  /* 0x000004400c0c7812 */ /* 0x000fe400078ec0ff */
[----:B------:R-:W-:Y:S02]  /*8830*/  PRMT R2, R80, 0x3340, R21 ;  /* 0x0000334050027816 */ /* 0x000fe40000000015 */
[----:B------:R-:W-:Y:S02]  /*8840*/  LOP3.LUT R82, R82, 0xffff, RZ, 0xc0, !PT ;  /* 0x0000ffff52527812 */ /* 0x000fe400078ec0ff */
[----:B------:R-:W-:Y:S02]  /*8850*/  LOP3.LUT R23, R86, 0xffff, RZ, 0xc0, !PT ;  /* 0x0000ffff56177812 */ /* 0x000fe400078ec0ff */
[----:B------:R-:W-:-:S02]  /*8860*/  LOP3.LUT R90, R90, 0xffff, RZ, 0xc0, !PT ;  /* 0x0000ffff5a5a7812 */ /* 0x000fc400078ec0ff */
[----:B------:R-:W-:Y:S02]  /*8870*/  PRMT R9, R2, 0x5410, R5 ;  /* 0x0000541002097816 */ /* 0x000fe40000000005 */
[----:B------:R-:W-:Y:S02]  /*8880*/  LOP3.LUT R70, R70, 0xffff, RZ, 0xc0, !PT ;  /* 0x0000ffff46467812 */ /* 0x000fe400078ec0ff */
[----:B------:R-:W-:Y:S02]  /*8890*/  LOP3.LUT R62, R62, 0xffff, RZ, 0xc0, !PT ;  /* 0x0000ffff3e3e7812 */ /* 0x000fe400078ec0ff */
[----:B------:R-:W-:Y:S02]  /*88a0*/  LOP3.LUT R27, R66, 0xffff, RZ, 0xc0, !PT ;  /* 0x0000ffff421b7812 */ /* 0x000fe400078ec0ff */
[----:B------:R-:W-:Y:S02]  /*88b0*/  PRMT R5, R90, 0x3340, R1 ;  /* 0x000033405a057816 */ /* 0x000fe40000000001 */
[----:B------:R-:W-:-:S02]  /*88c0*/  PRMT R2, R82, 0x3340, R23 ;  /* 0x0000334052027816 */ /* 0x000fc40000000017 */
[----:B------:R-:W-:Y:S02]  /*88d0*/  LOP3.LUT R68, R68, 0xffff, RZ, 0xc0, !PT ;  /* 0x0000ffff44447812 */ /* 0x000fe400078ec0ff */
[----:B------:R-:W-:Y:S02]  /*88e0*/  LOP3.LUT R25, R64, 0xffff, RZ, 0xc0, !PT ;  /* 0x0000ffff40197812 */ /* 0x000fe400078ec0ff */
[----:B------:R-:W-:Y:S02]  /*88f0*/  LOP3.LUT R60, R60, 0xffff, RZ, 0xc0, !PT ;  /* 0x0000ffff3c3c7812 */ /* 0x000fe400078ec0ff */
[----:B------:R-:W-:Y:S02]  /*8900*/  PRMT R15, R62, 0x3340, R1 ;  /* 0x000033403e0f7816 */ /* 0x000fe40000000001 */
[----:B------:R-:W-:Y:S02]  /*8910*/  PRMT R6, R70, 0x3340, R27 ;  /* 0x0000334046067816 */ /* 0x000fe4000000001b */
[----:B------:R-:W-:-:S02]  /*8920*/  PRMT R13, R2, 0x5410, R5 ;  /* 0x00005410020d7816 */ /* 0x000fc40000000005 */
[----:B------:R-:W-:Y:S02]  /*8930*/  SHF.R.U32.HI R5, RZ, 0x8, R88 ;  /* 0x00000008ff057819 */ /* 0x000fe40000011658 */
[----:B------:R-:W-:Y:S02]  /*8940*/  PRMT R11, R60, 0x3340, R1 ;  /* 0x000033403c0b7816 */ /* 0x000fe40000000001 */
[----:B------:R-:W-:Y:S02]  /*8950*/  PRMT R4, R68, 0x3340, R25 ;  /* 0x0000334044047816 */ /* 0x000fe40000000019 */
[----:B------:R-:W-:Y:S02]  /*8960*/  PRMT R19, R6, 0x5410, R15 ;  /* 0x0000541006137816 */ /* 0x000fe4000000000f */
[----:B------:R-:W-:Y:S02]  /*8970*/  SHF.R.U32.HI R2, RZ, 0x8, R82 ;  /* 0x00000008ff027819 */ /* 0x000fe40000011652 */
[----:B------:R-:W-:-:S02]  /*8980*/  SHF.R.U32.HI R6, RZ, 0x8, R90 ;  /* 0x00000008ff067819 */ /* 0x000fc4000001165a */
[----:B------:R-:W-:Y:S02]  /*8990*/  LOP3.LUT R5, R5, 0xffff, RZ, 0xc0, !PT ;  /* 0x0000ffff05057812 */ /* 0x000fe400078ec0ff */
[----:B------:R-:W-:Y:S02]  /*89a0*/  PRMT R17, R4, 0x5410, R11 ;  /* 0x0000541004117816 */ /* 0x000fe4000000000b */
[----:B------:R-:W-:Y:S02]  /*89b0*/  F2FP.SATFINITE.E4M3.F32.PACK_AB_MERGE_C R94, R95, R94, RZ ;  /* 0x0000005e5f5e723e */ /* 0x000fe400048070ff */
[----:B------:R-:W-:Y:S02]  /*89c0*/  F2FP.SATFINITE.E4M3.F32.PACK_AB_MERGE_C R72, R73, R72, RZ ;  /* 0x000000484948723e */ /* 0x000fe400048070ff */
[----:B------:R-:W-:Y:S02]  /*89d0*/  F2FP.SATFINITE.E4M3.F32.PACK_AB_MERGE_C R74, R75, R74, RZ ;  /* 0x0000004a4b4a723e */ /* 0x000fe400048070ff */
[----:B--2---:R-:W-:-:S05]  /*89e0*/  LOP3.LUT R0, R45, 0x3c, RZ, 0xc0, !PT ;  /* 0x0000003c2d007812 */ /* 0x004fca00078ec0ff */
[----:B------:R-:W-:Y:S01]  /*89f0*/  IMAD R3, R3, 0x8, R0 ;  /* 0x0000000803037824 */ /* 0x000fe200078e0200 */
[----:B---3--:R-:W-:Y:S02]  /*8a00*/  LOP3.LUT R0, R44, 0x40, RZ, 0xc0, !PT ;  /* 0x000000402c007812 */ /* 0x008fe400078ec0ff */
[----:B----4-:R-:W-:Y:S02]  /*8a10*/  LOP3.LUT R12, R12, 0x38, R16, 0xf8, !PT ;  /* 0x000000380c0c7812 */ /* 0x010fe400078ef810 */
[----:B------:R-:W2:Y:S01]  /*8a20*/  LDL.LU R16, [R1+0x20] ;  /* 0x0000200001107983 */ /* 0x000ea20000300800 */
[----:B------:R-:W-:Y:S01]  /*8a30*/  IMAD.IADD R7, R0, 0x1, R3 ;  /* 0x0000000100077824 */ /* 0x000fe200078e0203 */
[----:B------:R-:W-:Y:S02]  /*8a40*/  SHF.R.U32.HI R0, RZ, 0x8, R80 ;  /* 0x00000008ff007819 */ /* 0x000fe40000011650 */
[----:B------:R-:W-:Y:S02]  /*8a50*/  SHF.R.U32.HI R3, RZ, 0x8, R21 ;  /* 0x00000008ff037819 */ /* 0x000fe40000011615 */
[----:B------:R-:W-:-:S02]  /*8a60*/  LOP3.LUT R0, R0, 0xffff, RZ, 0xc0, !PT ;  /* 0x0000ffff00007812 */ /* 0x000fc400078ec0ff */
[----:B------:R-:W-:Y:S02]  /*8a70*/  LOP3.LUT R3, R3, 0xffff, RZ, 0xc0, !PT ;  /* 0x0000ffff03037812 */ /* 0x000fe400078ec0ff */
[----:B------:R-:W-:Y:S02]  /*8a80*/  LOP3.LUT R15, R2, 0xffff, RZ, 0xc0, !PT ;  /* 0x0000ffff020f7812 */ /* 0x000fe400078ec0ff */
[----:B------:R-:W-:Y:S02]  /*8a90*/  SHF.R.U32.HI R4, RZ, 0x8, R23 ;  /* 0x00000008ff047819 */ /* 0x000fe40000011617 */
[----:B------:R-:W-:Y:S02]  /*8aa0*/  LOP3.LUT R2, R6, 0xffff, RZ, 0xc0, !PT ;  /* 0x0000ffff06027812 */ /* 0x000fe400078ec0ff */
[----:B------:R-:W-:Y:S02]  /*8ab0*/  PRMT R11, R5, 0x3340, R8 ;  /* 0x00003340050b7816 */ /* 0x000fe40000000008 */
[----:B------:R-:W-:-:S02]  /*8ac0*/  PRMT R6, R0, 0x3340, R3 ;  /* 0x0000334000067816 */ /* 0x000fc40000000003 */
[----:B------:R-:W-:Y:S02]  /*8ad0*/  SHF.R.U32.HI R5, RZ, 0x8, R60 ;  /* 0x00000008ff057819 */ /* 0x000fe4000001163c */
[----:B------:R-:W-:Y:S02]  /*8ae0*/  SHF.R.U32.HI R0, RZ, 0x8, R68 ;  /* 0x00000008ff007819 */ /* 0x000fe40000011644 */
[----:B------:R-:W-:Y:S02]  /*8af0*/  SHF.R.U32.HI R3, RZ, 0x8, R25 ;  /* 0x00000008ff037819 */ /* 0x000fe40000011619 */
[----:B------:R-:W-:Y:S02]  /*8b00*/  LOP3.LUT R4, R4, 0xffff, RZ, 0xc0, !PT ;  /* 0x0000ffff04047812 */ /* 0x000fe400078ec0ff */
[----:B------:R-:W-:Y:S02]  /*8b10*/  LOP3.LUT R5, R5, 0xffff, RZ, 0xc0, !PT ;  /* 0x0000ffff05057812 */ /* 0x000fe400078ec0ff */
[----:B------:R-:W-:-:S02]  /*8b20*/  LOP3.LUT R3, R3, 0xffff, RZ, 0xc0, !PT ;  /* 0x0000ffff03037812 */ /* 0x000fc400078ec0ff */
[----:B------:R-:W-:Y:S02]  /*8b30*/  LOP3.LUT R0, R0, 0xffff, RZ, 0xc0, !PT ;  /* 0x0000ffff00007812 */ /* 0x000fe400078ec0ff */
[----:B------:R-:W-:Y:S02]  /*8b40*/  PRMT R15, R15, 0x3340, R4 ;  /* 0x000033400f0f7816 */ /* 0x000fe40000000004 */
[----:B------:R-:W-:Y:S02]  /*8b50*/  PRMT R8, R2, 0x3340, R1 ;  /* 0x0000334002087816 */ /* 0x000fe40000000001 */
[----:B------:R-:W-:Y:S02]  /*8b60*/  SHF.R.U32.HI R2, RZ, 0x8, R70 ;  /* 0x00000008ff027819 */ /* 0x000fe40000011646 */
[----:B------:R-:W-:Y:S02]  /*8b70*/  SHF.R.U32.HI R4, RZ, 0x8, R27 ;  /* 0x00000008ff047819 */ /* 0x000fe4000001161b */
[----:B------:R-:W-:-:S02]  /*8b80*/  PRMT R10, R5, 0x3340, R10 ;  /* 0x00003340050a7816 */ /* 0x000fc4000000000a */
[----:B------:R-:W-:Y:S02]  /*8b90*/  PRMT R3, R0, 0x3340, R3 ;  /* 0x0000334000037816 */ /* 0x000fe40000000003 */
[----:B------:R-:W-:Y:S02]  /*8ba0*/  SHF.R.S32.HI R5, RZ, 0x4, R31 ;  /* 0x00000004ff057819 */ /* 0x000fe4000001141f */
[----:B------:R-:W-:Y:S02]  /*8bb0*/  SHF.R.U32.HI R0, RZ, 0x8, R62 ;  /* 0x00000008ff007819 */ /* 0x000fe4000001163e */
[----:B------:R-:W-:Y:S02]  /*8bc0*/  LOP3.LUT R4, R4, 0xffff, RZ, 0xc0, !PT ;  /* 0x0000ffff04047812 */ /* 0x000fe400078ec0ff */
[----:B------:R-:W-:Y:S01]  /*8bd0*/  LOP3.LUT R21, R2, 0xffff, RZ, 0xc0, !PT ;  /* 0x0000ffff02157812 */ /* 0x000fe200078ec0ff */
[----:B0-----:R-:W-:Y:S01]  /*8be0*/  ULEA UR4, UR5, UR4, 0x18 ;  /* 0x0000000405047291 */ /* 0x001fe2000f8ec03f */
[----:B------:R-:W-:-:S02]  /*8bf0*/  SGXT R5, R5, 0x1 ;  /* 0x000000010505781a */ /* 0x000fc40000000200 */
[----:B------:R-:W-:Y:S01]  /*8c00*/  LOP3.LUT R92, R92, 0xffff, RZ, 0xc0, !PT ;  /* 0x0000ffff5c5c7812 */ /* 0x000fe200078ec0ff */
[----:B------:R-:W-:Y:S01]  /*8c10*/  IMAD.SHL.U32 R14, R31, 0x4, RZ ;  /* 0x000000041f0e7824 */ /* 0x000fe200078e00ff */
[----:B------:R-:W-:Y:S01]  /*8c20*/  LOP3.LUT R2, R0, 0xffff, RZ, 0xc0, !PT ;  /* 0x0000ffff00027812 */ /* 0x000fe200078ec0ff */
[----:B------:R-:W-:Y:S01]  /*8c30*/  ULDC UR5, c[0x0][0x244] ;  /* 0x0000910000057ab9 */ /* 0x000fe20000000800 */
[----:B------:R-:W-:Y:S02]  /*8c40*/  PRMT R4, R21, 0x3340, R4 ;  /* 0x0000334015047816 */ /* 0x000fe40000000004 */
[----:B------:R-:W-:Y:S02]  /*8c50*/  LOP3.LUT R21, R5, 0x804, RZ, 0xc0, !PT ;  /* 0x0000080405157812 */ /* 0x000fe400078ec0ff */
[----:B------:R-:W-:Y:S01]  /*8c60*/  PRMT R0, R9, 0x4210, R92 ;  /* 0x0000421009007816 */ /* 0x000fe2000000005c */
[----:B------:R-:W-:Y:S01]  /*8c70*/  BAR.SYNC.DEFER_BLOCKING 0x0 ;  /* 0x0000000000007b1d */ /* 0x000fe20000010000 */
[----:B------:R-:W-:-:S02]  /*8c80*/  PRMT R5, R2, 0x3340, R1 ;  /* 0x0000334002057816 */ /* 0x000fc40000000001 */
[----:B------:R-:W-:Y:S02]  /*8c90*/  PRMT R11, R6, 0x5410, R11 ;  /* 0x00005410060b7816 */ /* 0x000fe4000000000b */
[----:B------:R-:W-:Y:S02]  /*8ca0*/  PRMT R15, R15, 0x5410, R8 ;  /* 0x000054100f0f7816 */ /* 0x000fe40000000008 */
[----:B------:R-:W-:Y:S02]  /*8cb0*/  LOP3.LUT R94, R94, 0xffff, RZ, 0xc0, !PT ;  /* 0x0000ffff5e5e7812 */ /* 0x000fe400078ec0ff */
[----:B------:R-:W-:Y:S02]  /*8cc0*/  PRMT R3, R3, 0x5410, R10 ;  /* 0x0000541003037816 */ /* 0x000fe4000000000a */
[----:B------:R-:W-:Y:S02]  /*8cd0*/  LOP3.LUT R72, R72, 0xffff, RZ, 0xc0, !PT ;  /* 0x0000ffff48487812 */ /* 0x000fe400078ec0ff */
[----:B------:R-:W-:-:S02]  /*8ce0*/  PRMT R9, R4, 0x5410, R5 ;  /* 0x0000541004097816 */ /* 0x000fc40000000005 */
[----:B------:R-:W-:Y:S02]  /*8cf0*/  LOP3.LUT R74, R74, 0xffff, RZ, 0xc0, !PT ;  /* 0x0000ffff4a4a7812 */ /* 0x000fe400078ec0ff */
[----:B------:R-:W-:Y:S02]  /*8d00*/  PRMT R92, R11, 0x5210, R92 ;  /* 0x000052100b5c7816 */ /* 0x000fe4000000005c */
[--C-:B------:R-:W-:Y:S02]  /*8d10*/  PRMT R13, R13, 0x4210, R94.reuse ;  /* 0x000042100d0d7816 */ /* 0x100fe4000000005e */
[----:B------:R-:W-:Y:S01]  /*8d20*/  PRMT R15, R15, 0x5210, R94 ;  /* 0x000052100f0f7816 */ /* 0x000fe2000000005e */
[----:B------:R0:W-:Y:S01]  /*8d30*/  STS [R7+UR4], R0 ;  /* 0x0000000007007988 */ /* 0x0001e20008000804 */
[--C-:B------:R-:W-:Y:S02]  /*8d40*/  PRMT R17, R17, 0x4210, R72.reuse ;  /* 0x0000421011117816 */ /* 0x100fe40000000048 */
[----:B------:R-:W-:-:S02]  /*8d50*/  PRMT R5, R3, 0x5210, R72 ;  /* 0x0000521003057816 */ /* 0x000fc40000000048 */
[----:B------:R-:W-:Y:S02]  /*8d60*/  LOP3.LUT R2, R7, 0x4, RZ, 0x3c, !PT ;  /* 0x0000000407027812 */ /* 0x000fe400078e3cff */
[--C-:B------:R-:W-:Y:S02]  /*8d70*/  PRMT R19, R19, 0x4210, R74.reuse ;  /* 0x0000421013137816 */ /* 0x100fe4000000004a */
[----:B0-----:R-:W-:Y:S02]  /*8d80*/  LOP3.LUT R0, R7, 0x40, RZ, 0x3c, !PT ;  /* 0x0000004007007812 */ /* 0x001fe400078e3cff */
[----:B------:R-:W-:Y:S02]  /*8d90*/  PRMT R9, R9, 0x5210, R74 ;  /* 0x0000521009097816 */ /* 0x000fe4000000004a */
[----:B------:R-:W-:Y:S01]  /*8da0*/  LOP3.LUT R4, R7, 0x44, RZ, 0x3c, !PT ;  /* 0x0000004407047812 */ /* 0x000fe200078e3cff */
[----:B------:R-:W-:Y:S04]  /*8db0*/  STS [R7+UR4+0x80], R92 ;  /* 0x0000805c07007988 */ /* 0x000fe80008000804 */
[----:B------:R-:W-:Y:S04]  /*8dc0*/  STS [R0+UR4+0x400], R13 ;  /* 0x0004000d00007988 */ /* 0x000fe80008000804 */
[----:B------:R0:W-:Y:S04]  /*8dd0*/  STS [R0+UR4+0x480], R15 ;  /* 0x0004800f00007988 */ /* 0x0001e80008000804 */
[----:B------:R-:W-:Y:S04]  /*8de0*/  STS [R2+UR4+0x800], R17 ;  /* 0x0008001102007988 */ /* 0x000fe80008000804 */
[----:B------:R3:W-:Y:S04]  /*8df0*/  STS [R2+UR4+0x880], R5 ;  /* 0x0008800502007988 */ /* 0x0007e80008000804 */
[----:B------:R4:W-:Y:S04]  /*8e00*/  STS [R4+UR4+0xc00], R19 ;  /* 0x000c001304007988 */ /* 0x0009e80008000804 */
[----:B------:R5:W-:Y:S01]  /*8e10*/  STS [R4+UR4+0xc80], R9 ;  /* 0x000c800904007988 */ /* 0x000be20008000804 */
[----:B------:R-:W-:-:S02]  /*8e20*/  LOP3.LUT R14, R21, 0x80, R14, 0xf8, !PT ;  /* 0x00000080150e7812 */ /* 0x000fc400078ef80e */
[----:B------:R-:W-:-:S04]  /*8e30*/  LOP3.LUT R3, R12, 0x40, R31, 0x78, !PT ;  /* 0x000000400c037812 */ /* 0x000fc800078e781f */
[----:B------:R-:W-:Y:S01]  /*8e40*/  LOP3.LUT R29, R14, R3, RZ, 0xfc, !PT ;  /* 0x000000030e1d7212 */ /* 0x000fe200078efcff */
[----:B------:R-:W-:Y:S03]  /*8e50*/  BAR.SYNC.DEFER_BLOCKING 0x0 ;  /* 0x0000000000007b1d */ /* 0x000fe60000010000 */
[----:B------:R-:W-:Y:S02]  /*8e60*/  LOP3.LUT R30, R29, 0x4, RZ, 0x3c, !PT ;  /* 0x000000041d1e7812 */ /* 0x000fe400078e3cff */
[----:B------:R-:W-:Y:S01]  /*8e70*/  SHF.R.U32.HI R27, RZ, 0x5, R31 ;  /* 0x00000005ff1b7819 */ /* 0x000fe2000001161f */
[----:B------:R-:W1:Y:S04]  /*8e80*/  LDS R32, [R29+UR4] ;  /* 0x000000041d207984 */ /* 0x000e680008000800 */
[----:B------:R-:W1:Y:S04]  /*8e90*/  LDS R37, [R30+UR4] ;  /* 0x000000041e257984 */ /* 0x000e680008000800 */
[----:B------:R-:W1:Y:S04]  /*8ea0*/  LDS R34, [R29+UR4+0x100] ;  /* 0x000100041d227984 */ /* 0x000e680008000800 */
[----:B------:R-:W2:Y:S01]  /*8eb0*/  LDS R38, [R30+UR4+0x100] ;  /* 0x000100041e267984 */ /* 0x000ea20008000800 */
[----:B------:R-:W-:-:S03]  /*8ec0*/  SGXT.U32 R27, R27, 0x2 ;  /* 0x000000021b1b781a */ /* 0x000fc60000000000 */
[----:B------:R-:W2:Y:S01]  /*8ed0*/  LDS R36, [R29+UR4+0x200] ;  /* 0x000200041d247984 */ /* 0x000ea20008000800 */
[----:B0-----:R-:W-:-:S03]  /*8ee0*/  LOP3.LUT R0, R242, R27, RZ, 0xfc, !PT ;  /* 0x0000001bf2007212 */ /* 0x001fc600078efcff */
[----:B------:R-:W0:Y:S01]  /*8ef0*/  LDS R39, [R30+UR4+0x200] ;  /* 0x000200041e277984 */ /* 0x000e220008000800 */
[C-C-:B---3--:R-:W-:Y:S02]  /*8f00*/  LOP3.LUT R2, R242.reuse, 0x78, R27.reuse, 0xfe, !PT ;  /* 0x00000078f2027812 */ /* 0x148fe400078efe1b */
[C-C-:B------:R-:W-:Y:S01]  /*8f10*/  LOP3.LUT R40, R242.reuse, 0x74, R27.reuse, 0xfe, !PT ;  /* 0x00000074f2287812 */ /* 0x140fe200078efe1b */
[----:B------:R-:W3:Y:S01]  /*8f20*/  LDS R29, [R29+UR4+0x300] ;  /* 0x000300041d1d7984 */ /* 0x000ee20008000800 */
[C-C-:B------:R-:W-:Y:S02]  /*8f30*/  LOP3.LUT R42, R242.reuse, 0x70, R27.reuse, 0xfe, !PT ;  /* 0x00000070f22a7812 */ /* 0x140fe400078efe1b */
[C-C-:B------:R-:W-:Y:S01]  /*8f40*/  LOP3.LUT R5, R242.reuse, 0x6c, R27.reuse, 0xfe, !PT ;  /* 0x0000006cf2057812 */ /* 0x140fe200078efe1b */
[----:B------:R-:W3:Y:S01]  /*8f50*/  LDS R30, [R30+UR4+0x300] ;  /* 0x000300041e1e7984 */ /* 0x000ee20008000800 */
[C-C-:B------:R-:W-:Y:S02]  /*8f60*/  LOP3.LUT R44, R242.reuse, 0x68, R27.reuse, 0xfe, !PT ;  /* 0x00000068f22c7812 */ /* 0x140fe400078efe1b */
[----:B------:R-:W-:-:S02]  /*8f70*/  LOP3.LUT R46, R242, 0x64, R27, 0xfe, !PT ;  /* 0x00000064f22e7812 */ /* 0x000fc400078efe1b */
[C-C-:B------:R-:W-:Y:S02]  /*8f80*/  LOP3.LUT R47, R242.reuse, 0x60, R27.reuse, 0xfe, !PT ;  /* 0x00000060f22f7812 */ /* 0x140fe400078efe1b */
[C-C-:B------:R-:W-:Y:S02]  /*8f90*/  LOP3.LUT R48, R242.reuse, 0x5c, R27.reuse, 0xfe, !PT ;  /* 0x0000005cf2307812 */ /* 0x140fe400078efe1b */
[C-C-:B------:R-:W-:Y:S02]  /*8fa0*/  LOP3.LUT R49, R242.reuse, 0x58, R27.reuse, 0xfe, !PT ;  /* 0x00000058f2317812 */ /* 0x140fe400078efe1b */
[C-C-:B------:R-:W-:Y:S02]  /*8fb0*/  LOP3.LUT R10, R242.reuse, 0x54, R27.reuse, 0xfe, !PT ;  /* 0x00000054f20a7812 */ /* 0x140fe400078efe1b */
[C-C-:B------:R-:W-:Y:S02]  /*8fc0*/  LOP3.LUT R11, R242.reuse, 0x50, R27.reuse, 0xfe, !PT ;  /* 0x00000050f20b7812 */ /* 0x140fe400078efe1b */
[----:B------:R-:W-:-:S02]  /*8fd0*/  LOP3.LUT R12, R242, 0x4c, R27, 0xfe, !PT ;  /* 0x0000004cf20c7812 */ /* 0x000fc400078efe1b */
[C-C-:B------:R-:W-:Y:S02]  /*8fe0*/  LOP3.LUT R13, R242.reuse, 0x48, R27.reuse, 0xfe, !PT ;  /* 0x00000048f20d7812 */ /* 0x140fe400078efe1b */
[C-C-:B------:R-:W-:Y:S02]  /*8ff0*/  LOP3.LUT R15, R242.reuse, 0x44, R27.reuse, 0xfe, !PT ;  /* 0x00000044f20f7812 */ /* 0x140fe400078efe1b */
[C-C-:B------:R-:W-:Y:S02]  /*9000*/  LOP3.LUT R14, R242.reuse, 0x7c, R27.reuse, 0xfe, !PT ;  /* 0x0000007cf20e7812 */ /* 0x140fe400078efe1b */
[C-C-:B------:R-:W-:Y:S02]  /*9010*/  LOP3.LUT R17, R242.reuse, 0x3c, R27.reuse, 0xfe, !PT ;  /* 0x0000003cf2117812 */ /* 0x140fe400078efe1b */
[C-C-:B------:R-:W-:Y:S02]  /*9020*/  LOP3.LUT R18, R242.reuse, 0x38, R27.reuse, 0xfe, !PT ;  /* 0x00000038f2127812 */ /* 0x140fe400078efe1b */
[----:B----4-:R-:W-:-:S02]  /*9030*/  LOP3.LUT R19, R242, 0x34, R27, 0xfe, !PT ;  /* 0x00000034f2137812 */ /* 0x010fc400078efe1b */
[C-C-:B------:R-:W-:Y:S02]  /*9040*/  LOP3.LUT R20, R242.reuse, 0x30, R27.reuse, 0xfe, !PT ;  /* 0x00000030f2147812 */ /* 0x140fe400078efe1b */
[C-C-:B------:R-:W-:Y:S02]  /*9050*/  LOP3.LUT R21, R242.reuse, 0x2c, R27.reuse, 0xfe, !PT ;  /* 0x0000002cf2157812 */ /* 0x140fe400078efe1b */
[C-C-:B------:R-:W-:Y:S02]  /*9060*/  LOP3.LUT R22, R242.reuse, 0x28, R27.reuse, 0xfe, !PT ;  /* 0x00000028f2167812 */ /* 0x140fe400078efe1b */
[C-C-:B------:R-:W-:Y:S02]  /*9070*/  LOP3.LUT R23, R242.reuse, 0x24, R27.reuse, 0xfe, !PT ;  /* 0x00000024f2177812 */ /* 0x140fe400078efe1b */
[C-C-:B------:R-:W-:Y:S02]  /*9080*/  LOP3.LUT R24, R242.reuse, 0x20, R27.reuse, 0xfe, !PT ;  /* 0x00000020f2187812 */ /* 0x140fe400078efe1b */
[----:B------:R-:W-:-:S02]  /*9090*/  LOP3.LUT R25, R242, 0x1c, R27, 0xfe, !PT ;  /* 0x0000001cf2197812 */ /* 0x000fc400078efe1b */
[C-C-:B------:R-:W-:Y:S02]  /*90a0*/  LOP3.LUT R26, R242.reuse, 0x18, R27.reuse, 0xfe, !PT ;  /* 0x00000018f21a7812 */ /* 0x140fe400078efe1b */
[C-C-:B-----5:R-:W-:Y:S02]  /*90b0*/  LOP3.LUT R9, R242.reuse, 0x14, R27.reuse, 0xfe, !PT ;  /* 0x00000014f2097812 */ /* 0x160fe400078efe1b */
[C-C-:B------:R-:W-:Y:S02]  /*90c0*/  LOP3.LUT R8, R242.reuse, 0x10, R27.reuse, 0xfe, !PT ;  /* 0x00000010f2087812 */ /* 0x140fe400078efe1b */
[C-C-:B------:R-:W-:Y:S02]  /*90d0*/  LOP3.LUT R7, R242.reuse, 0xc, R27.reuse, 0xfe, !PT ;  /* 0x0000000cf2077812 */ /* 0x140fe400078efe1b */
[----:B------:R-:W-:Y:S02]  /*90e0*/  LOP3.LUT R4, R242, 0x8, R27, 0xfe, !PT ;  /* 0x00000008f2047812 */ /* 0x000fe400078efe1b */
[----:B-1----:R-:W-:Y:S01]  /*90f0*/  PRMT R41, R32, 0x7770, RZ ;  /* 0x0000777020297816 */ /* 0x002fe200000000ff */
[----:B------:R-:W-:Y:S01]  /*9100*/  IMAD R28, R7, R35, RZ ;  /* 0x00000023071c7224 */ /* 0x000fe200078e02ff */
[----:B------:R-:W-:-:S02]  /*9110*/  PRMT R43, R37, 0x7770, RZ ;  /* 0x00007770252b7816 */ /* 0x000fc400000000ff */
[----:B------:R-:W-:Y:S02]  /*9120*/  PRMT R45, R34, 0x7770, RZ ;  /* 0x00007770222d7816 */ /* 0x000fe400000000ff */
[C---:B--2---:R-:W-:Y:S01]  /*9130*/  ISETP.GE.AND P0, PT, R16.reuse, UR8, PT ;  /* 0x0000000810007c0c */ /* 0x044fe2000bf06270 */
[----:B------:R-:W-:Y:S01]  /*9140*/  IMAD R3, R16, UR5, RZ ;  /* 0x0000000510037c24 */ /* 0x000fe2000f8e02ff */
[--C-:B------:R-:W-:Y:S02]  /*9150*/  LOP3.LUT R16, R242, 0x40, R27.reuse, 0xfe, !PT ;  /* 0x00000040f2107812 */ /* 0x100fe400078efe1b */
[C---:B------:R-:W-:Y:S01]  /*9160*/  ISETP.LT.AND P2, PT, R0.reuse, UR9, !P0 ;  /* 0x0000000900007c0c */ /* 0x040fe2000c741270 */
[----:B------:R-:W-:Y:S01]  /*9170*/  IMAD R0, R0, R35, RZ ;  /* 0x0000002300007224 */ /* 0x000fe200078e02ff */
[----:B------:R-:W-:Y:S02]  /*9180*/  LOP3.LUT R242, R242, 0x4, R27, 0xfe, !PT ;  /* 0x00000004f2f27812 */ /* 0x000fe400078efe1b */
[----:B------:R-:W-:-:S02]  /*9190*/  IADD3 R31, P3, R3, UR6, RZ ;  /* 0x00000006031f7c10 */ /* 0x000fc4000ff7e0ff */
[----:B------:R-:W-:Y:S02]  /*91a0*/  ISETP.LT.AND P1, PT, R2, UR9, !P0 ;  /* 0x0000000902007c0c */ /* 0x000fe4000c721270 */
[C---:B------:R-:W-:Y:S01]  /*91b0*/  ISETP.LT.AND P5, PT, R242.reuse, UR9, !P0 ;  /* 0x00000009f2007c0c */ /* 0x040fe2000c7a1270 */
[----:B------:R-:W-:Y:S01]  /*91c0*/  IMAD R242, R242, R35, RZ ;  /* 0x00000023f2f27224 */ /* 0x000fe200078e02ff */
[----:B------:R-:W-:Y:S02]  /*91d0*/  LEA.HI.X.SX32 R33, R3, UR7, 0x1, P3 ;  /* 0x0000000703217c11 */ /* 0x000fe400098f0eff */
[----:B------:R-:W-:Y:S01]  /*91e0*/  IADD3 R2, P6, R0, R31, RZ ;  /* 0x0000001f00027210 */ /* 0x000fe20007fde0ff */
[C---:B------:R-:W-:Y:S01]  /*91f0*/  IMAD R27, R4.reuse, R35, RZ ;  /* 0x00000023041b7224 */ /* 0x040fe200078e02ff */
[----:B------:R-:W-:Y:S02]  /*9200*/  ISETP.LT.AND P3, PT, R4, UR9, !P0 ;  /* 0x0000000904007c0c */ /* 0x000fe4000c761270 */
[----:B------:R-:W-:-:S02]  /*9210*/  LEA.HI.X.SX32 R3, R0, R33, 0x1, P6 ;  /* 0x0000002100037211 */ /* 0x000fc400030f0eff */
[C---:B------:R-:W-:Y:S02]  /*9220*/  IADD3 R4, P6, R242.reuse, R31, RZ ;  /* 0x0000001ff2047210 */ /* 0x040fe40007fde0ff */
[----:B------:R-:W-:Y:S02]  /*9230*/  ISETP.LT.AND P4, PT, R5, UR9, !P0 ;  /* 0x0000000905007c0c */ /* 0x000fe4000c781270 */
[----:B------:R-:W-:Y:S01]  /*9240*/  LEA.HI.X.SX32 R5, R242, R33, 0x1, P6 ;  /* 0x00000021f2057211 */ /* 0x000fe200030f0eff */
[----:B------:R1:W-:Y:S01]  /*9250*/  @P2 STG.E.U8 desc[UR30][R2.64], R41 ;  /* 0x0000002902002986 */ /* 0x0003e2000c10111e */
[----:B------:R-:W-:Y:S02]  /*9260*/  IADD3 R6, P6, R27, R31, RZ ;  /* 0x0000001f1b067210 */ /* 0x000fe40007fde0ff */
[----:B------:R-:W-:Y:S02]  /*9270*/  ISETP.LT.AND P2, PT, R7, UR9, !P0 ;  /* 0x0000000907007c0c */ /* 0x000fe4000c741270 */
[----:B------:R-:W-:Y:S01]  /*9280*/  LEA.HI.X.SX32 R7, R27, R33, 0x1, P6 ;  /* 0x000000211b077211 */ /* 0x000fe200030f0eff */
[C---:B------:R-:W-:Y:S01]  /*9290*/  IMAD R27, R8.reuse, R35, RZ ;  /* 0x00000023081b7224 */ /* 0x040fe200078e02ff */
[----:B------:R2:W-:Y:S01]  /*92a0*/  @P5 STG.E.U8 desc[UR30][R4.64], R43 ;  /* 0x0000002b04005986 */ /* 0x0005e2000c10111e */
[----:B------:R-:W-:-:S02]  /*92b0*/  ISETP.LT.AND P5, PT, R8, UR9, !P0 ;  /* 0x0000000908007c0c */ /* 0x000fc4000c7a1270 */
[----:B-1----:R-:W-:Y:S02]  /*92c0*/  IADD3 R2, P6, R28, R31, RZ ;  /* 0x0000001f1c027210 */ /* 0x002fe40007fde0ff */
[----:B------:R-:W-:Y:S02]  /*92d0*/  PRMT R41, R38, 0x7770, RZ ;  /* 0x0000777026297816 */ /* 0x000fe400000000ff */
[----:B------:R-:W-:Y:S02]  /*92e0*/  LEA.HI.X.SX32 R3, R28, R33, 0x1, P6 ;  /* 0x000000211c037211 */ /* 0x000fe400030f0eff */
[----:B------:R-:W-:Y:S01]  /*92f0*/  IADD3 R8, P6, R27, R31, RZ ;  /* 0x0000001f1b087210 */ /* 0x000fe20007fde0ff */
[----:B------:R1:W-:Y:S01]  /*9300*/  @P3 STG.E.U8 desc[UR30][R6.64], R45 ;  /* 0x0000002d06003986 */ /* 0x0003e2000c10111e */
[C---:B--2---:R-:W-:Y:S01]  /*9310*/  IMAD R5, R9.reuse, R35, RZ ;  /* 0x0000002309057224 */ /* 0x044fe200078e02ff */
[----:B------:R-:W-:Y:S02]  /*9320*/  ISETP.LT.AND P3, PT, R9, UR9, !P0 ;  /* 0x0000000909007c0c */ /* 0x000fe4000c761270 */
[----:B------:R-:W-:Y:S01]  /*9330*/  LEA.HI.X.SX32 R9, R27, R33, 0x1, P6 ;  /* 0x000000211b097211 */ /* 0x000fe200030f0eff */
[----:B------:R3:W-:Y:S01]  /*9340*/  @P2 STG.E.U8 desc[UR30][R2.64], R41 ;  /* 0x0000002902002986 */ /* 0x0007e2000c10111e */
[----:B------:R-:W-:-:S02]  /*9350*/  PRMT R27, R36, 0x7770, RZ ;  /* 0x00007770241b7816 */ /* 0x000fc400000000ff */
[C---:B------:R-:W-:Y:S01]  /*9360*/  ISETP.LT.AND P2, PT, R26.reuse, UR9, !P0 ;  /* 0x000000091a007c0c */ /* 0x040fe2000c741270 */
[----:B------:R-:W-:Y:S01]  /*9370*/  IMAD R26, R26, R35, RZ ;  /* 0x000000231a1a7224 */ /* 0x000fe200078e02ff */
[----:B------:R-:W-:Y:S01]  /*9380*/  IADD3 R4, P6, R5, R31, RZ ;  /* 0x0000001f05047210 */ /* 0x000fe20007fde0ff */
[----:B------:R2:W-:Y:S01]  /*9390*/  @P5 STG.E.U8 desc[UR30][R8.64], R27 ;  /* 0x0000001b08005986 */ /* 0x0005e2000c10111e */
[----:B0-----:R-:W-:Y:S02]  /*93a0*/  PRMT R43, R39, 0x7770, RZ ;  /* 0x00007770272b7816 */ /* 0x001fe400000000ff */
[----:B------:R-:W-:Y:S02]  /*93b0*/  LEA.HI.X.SX32 R5, R5, R33, 0x1, P6 ;  /* 0x0000002105057211 */ /* 0x000fe400030f0eff */
[C---:B------:R-:W-:Y:S01]  /*93c0*/  ISETP.LT.AND P5, PT, R25.reuse, UR9, !P0 ;  /* 0x0000000919007c0c */ /* 0x040fe2000c7a1270 */
[----:B------:R-:W-:Y:S01]  /*93d0*/  IMAD R25, R25, R35, RZ ;  /* 0x0000002319197224 */ /* 0x000fe200078e02ff */
[----:B-1----:R-:W-:Y:S01]  /*93e0*/  IADD3 R6, P6, R26, R31, RZ ;  /* 0x0000001f1a067210 */ /* 0x002fe20007fde0ff */
[----:B------:R0:W-:Y:S01]  /*93f0*/  @P3 STG.E.U8 desc[UR30][R4.64], R43 ;  /* 0x0000002b04003986 */ /* 0x0001e2000c10111e */
[----:B---3--:R-:W-:-:S02]  /*9400*/  PRMT R41, R29, 0x7770, RZ ;  /* 0x000077701d297816 */ /* 0x008fc400000000ff */
[----:B------:R-:W-:Y:S02]  /*9410*/  LEA.HI.X.SX32 R7, R26, R33, 0x1, P6 ;  /* 0x000000211a077211 */ /* 0x000fe400030f0eff */
[C---:B------:R-:W-:Y:S01]  /*9420*/  ISETP.LT.AND P3, PT, R24.reuse, UR9, !P0 ;  /* 0x0000000918007c0c */ /* 0x040fe2000c761270 */
[----:B------:R-:W-:Y:S01]  /*9430*/  IMAD R24, R24, R35, RZ ;  /* 0x0000002318187224 */ /* 0x000fe200078e02ff */
[----:B------:R-:W-:Y:S01]  /*9440*/  IADD3 R2, P6, R25, R31, RZ ;  /* 0x0000001f19027210 */ /* 0x000fe20007fde0ff */
[----:B------:R1:W-:Y:S01]  /*9450*/  @P2 STG.E.U8 desc[UR30][R6.64], R41 ;  /* 0x0000002906002986 */ /* 0x0003e2000c10111e */
[----:B------:R-:W-:Y:S02]  /*9460*/  ISETP.LT.AND P2, PT, R23, UR9, !P0 ;  /* 0x0000000917007c0c */ /* 0x000fe4000c741270 */
[----:B------:R-:W-:Y:S01]  /*9470*/  LEA.HI.X.SX32 R3, R25, R33, 0x1, P6 ;  /* 0x0000002119037211 */ /* 0x000fe200030f0eff */
[----:B------:R-:W-:Y:S01]  /*9480*/  IMAD R23, R23, R35, RZ ;  /* 0x0000002317177224 */ /* 0x000fe200078e02ff */
[----:B------:R-:W-:-:S02]  /*9490*/  PRMT R25, R30, 0x7770, RZ ;  /* 0x000077701e197816 */ /* 0x000fc400000000ff */
[----:B--2---:R-:W-:Y:S02]  /*94a0*/  IADD3 R8, P6, R24, R31, RZ ;  /* 0x0000001f18087210 */ /* 0x004fe40007fde0ff */
[----:B------:R-:W-:Y:S01]  /*94b0*/  PRMT R27, R32, 0x7771, RZ ;  /* 0x00007771201b7816 */ /* 0x000fe200000000ff */
[----:B------:R2:W-:Y:S01]  /*94c0*/  @P5 STG.E.U8 desc[UR30][R2.64], R25 ;  /* 0x0000001902005986 */ /* 0x0005e2000c10111e */
[----:B------:R-:W-:Y:S02]  /*94d0*/  LEA.HI.X.SX32 R9, R24, R33, 0x1, P6 ;  /* 0x0000002118097211 */ /* 0x000fe400030f0eff */
[C---:B------:R-:W-:Y:S01]  /*94e0*/  ISETP.LT.AND P5, PT, R22.reuse, UR9, !P0 ;  /* 0x0000000916007c0c */ /* 0x040fe2000c7a1270 */
[----:B------:R-:W-:Y:S01]  /*94f0*/  IMAD R22, R22, R35, RZ ;  /* 0x0000002316167224 */ /* 0x000fe200078e02ff */
[----:B0-----:R-:W-:Y:S01]  /*9500*/  IADD3 R4, P6, R23, R31, RZ ;  /* 0x0000001f17047210 */ /* 0x001fe20007fde0ff */
[----:B------:R0:W-:Y:S01]  /*9510*/  @P3 STG.E.U8 desc[UR30][R8.64], R27 ;  /* 0x0000001b08003986 */ /* 0x0001e2000c10111e */
[----:B------:R-:W-:-:S02]  /*9520*/  ISETP.LT.AND P3, PT, R21, UR9, !P0 ;  /* 0x0000000915007c0c */ /* 0x000fc4000c761270 */
[----:B------:R-:W-:Y:S02]  /*9530*/  LEA.HI.X.SX32 R5, R23, R33, 0x1, P6 ;  /* 0x0000002117057211 */ /* 0x000fe400030f0eff */
[----:B------:R-:W-:Y:S01]  /*9540*/  PRMT R23, R37, 0x7771, RZ ;  /* 0x0000777125177816 */ /* 0x000fe200000000ff */
[----:B------:R-:W-:Y:S01]  /*9550*/  IMAD R21, R21, R35, RZ ;  /* 0x0000002315157224 */ /* 0x000fe200078e02ff */
[----:B-1----:R-:W-:Y:S02]  /*9560*/  IADD3 R6, P6, R22, R31, RZ ;  /* 0x0000001f16067210 */ /* 0x002fe40007fde0ff */
[----:B--2---:R-:W-:Y:S01]  /*9570*/  PRMT R25, R34, 0x7771, RZ ;  /* 0x0000777122197816 */ /* 0x004fe200000000ff */
[----:B------:R1:W-:Y:S01]  /*9580*/  @P2 STG.E.U8 desc[UR30][R4.64], R23 ;  /* 0x0000001704002986 */ /* 0x0003e2000c10111e */
[----:B------:R-:W-:Y:S02]  /*9590*/  LEA.HI.X.SX32 R7, R22, R33, 0x1, P6 ;  /* 0x0000002116077211 */ /* 0x000fe400030f0eff */
[C---:B------:R-:W-:Y:S01]  /*95a0*/  ISETP.LT.AND P2, PT, R20.reuse, UR9, !P0 ;  /* 0x0000000914007c0c */ /* 0x040fe2000c741270 */
[----:B------:R-:W-:Y:S01]  /*95b0*/  IMAD R20, R20, R35, RZ ;  /* 0x0000002314147224 */ /* 0x000fe200078e02ff */
[----:B------:R-:W-:Y:S01]  /*95c0*/  IADD3 R2, P6, R21, R31, RZ ;  /* 0x0000001f15027210 */ /* 0x000fe20007fde0ff */
[----:B------:R2:W-:Y:S01]  /*95d0*/  @P5 STG.E.U8 desc[UR30][R6.64], R25 ;  /* 0x0000001906005986 */ /* 0x0005e2000c10111e */
[C---:B------:R-:W-:Y:S01]  /*95e0*/  ISETP.LT.AND P5, PT, R19.reuse, UR9, !P0 ;  /* 0x0000000913007c0c */ /* 0x040fe2000c7a1270 */
[----:B------:R-:W-:Y:S01]  /*95f0*/  IMAD R19, R19, R35, RZ ;  /* 0x0000002313137224 */ /* 0x000fe200078e02ff */
[----:B------:R-:W-:-:S02]  /*9600*/  LEA.HI.X.SX32 R3, R21, R33, 0x1, P6 ;  /* 0x0000002115037211 */ /* 0x000fc400030f0eff */
[----:B------:R-:W-:Y:S02]  /*9610*/  PRMT R21, R38, 0x7771, RZ ;  /* 0x0000777126157816 */ /* 0x000fe400000000ff */
[----:B0-----:R-:W-:Y:S02]  /*9620*/  IADD3 R8, P6, R20, R31, RZ ;  /* 0x0000001f14087210 */ /* 0x001fe40007fde0ff */
[----:B-1----:R-:W-:Y:S01]  /*9630*/  PRMT R23, R36, 0x7771, RZ ;  /* 0x0000777124177816 */ /* 0x002fe200000000ff */
[----:B------:R0:W-:Y:S01]  /*9640*/  @P3 STG.E.U8 desc[UR30][R2.64], R21 ;  /* 0x0000001502003986 */ /* 0x0001e2000c10111e */
[----:B------:R-:W-:Y:S02]  /*9650*/  LEA.HI.X.SX32 R9, R20, R33, 0x1, P6 ;  /* 0x0000002114097211 */ /* 0x000fe400030f0eff */
[C---:B------:R-:W-:Y:S02]  /*9660*/  IADD3 R4, P6, R19.reuse, R31, RZ ;  /* 0x0000001f13047210 */ /* 0x040fe40007fde0ff */
[C---:B------:R-:W-:Y:S01]  /*9670*/  ISETP.LT.AND P3, PT, R18.reuse, UR9, !P0 ;  /* 0x0000000912007c0c */ /* 0x040fe2000c761270 */
[----:B------:R-:W-:Y:S01]  /*9680*/  IMAD R18, R18, R35, RZ ;  /* 0x0000002312127224 */ /* 0x000fe200078e02ff */
[----:B------:R-:W-:Y:S01]  /*9690*/  LEA.HI.X.SX32 R5, R19, R33, 0x1, P6 ;  /* 0x0000002113057211 */ /* 0x000fe200030f0eff */
[----:B------:R-:W-:Y:S01]  /*96a0*/  @P2 STG.E.U8 desc[UR30][R8.64], R23 ;  /* 0x0000001708002986 */ /* 0x000fe2000c10111e */
[----:B------:R-:W-:-:S02]  /*96b0*/  PRMT R19, R39, 0x7771, RZ ;  /* 0x0000777127137816 */ /* 0x000fc400000000ff */
[C---:B------:R-:W-:Y:S01]  /*96c0*/  ISETP.LT.AND P6, PT, R17.reuse, UR9, !P0 ;  /* 0x0000000911007c0c */ /* 0x040fe2000c7c1270 */
[----:B------:R-:W-:Y:S01]  /*96d0*/  IMAD R17, R17, R35, RZ ;  /* 0x0000002311117224 */ /* 0x000fe200078e02ff */
[C---:B--2---:R-:W-:Y:S01]  /*96e0*/  IADD3 R6, P2, R18.reuse, R31, RZ ;  /* 0x0000001f12067210 */ /* 0x044fe20007f5e0ff */
[----:B------:R1:W-:Y:S01]  /*96f0*/  @P5 STG.E.U8 desc[UR30][R4.64], R19 ;  /* 0x0000001304005986 */ /* 0x0003e2000c10111e */
[----:B0-----:R-:W-:Y:S01]  /*9700*/  PRMT R21, R29, 0x7771, RZ ;  /* 0x000077711d157816 */ /* 0x001fe200000000ff */
[----:B------:R-:W-:Y:S01]  /*9710*/  IMAD R0, R35, 0x40, R0 ;  /* 0x0000004023007824 */ /* 0x000fe200078e0200 */
[----:B------:R-:W-:Y:S02]  /*9720*/  LEA.HI.X.SX32 R7, R18, R33, 0x1, P2 ;  /* 0x0000002112077211 */ /* 0x000fe400010f0eff */
[C---:B------:R-:W-:Y:S02]  /*9730*/  IADD3 R2, P5, R17.reuse, R31, RZ ;  /* 0x0000001f11027210 */ /* 0x040fe40007fbe0ff */
[----:B------:R-:W-:Y:S01]  /*9740*/  ISETP.LT.AND P2, PT, R16, UR9, !P0 ;  /* 0x0000000910007c0c */ /* 0x000fe2000c741270 */
[----:B------:R0:W-:Y:S01]  /*9750*/  @P3 STG.E.U8 desc[UR30][R6.64], R21 ;  /* 0x0000001506003986 */ /* 0x0001e2000c10111e */
[----:B------:R-:W-:-:S02]  /*9760*/  LEA.HI.X.SX32 R3, R17, R33, 0x1, P5 ;  /* 0x0000002111037211 */ /* 0x000fc400028f0eff */
[----:B------:R-:W-:Y:S01]  /*9770*/  ISETP.LT.AND P5, PT, R15, UR9, !P0 ;  /* 0x000000090f007c0c */ /* 0x000fe2000c7a1270 */
[C---:B-1----:R-:W-:Y:S01]  /*9780*/  IMAD R5, R35.reuse, 0x4, R0 ;  /* 0x0000000423057824 */ /* 0x042fe200078e0200 */
[----:B------:R-:W-:Y:S02]  /*9790*/  IADD3 R8, P3, R0, R31, RZ ;  /* 0x0000001f00087210 */ /* 0x000fe40007f7e0ff */
[----:B------:R-:W-:Y:S02]  /*97a0*/  PRMT R15, R30, 0x7771, RZ ;  /* 0x000077711e0f7816 */ /* 0x000fe400000000ff */
[----:B------:R-:W-:Y:S01]  /*97b0*/  LEA.HI.X.SX32 R9, R0, R33, 0x1, P3 ;  /* 0x0000002100097211 */ /* 0x000fe200018f0eff */
[----:B------:R-:W-:Y:S01]  /*97c0*/  IMAD R0, R35, 0x4, R5 ;  /* 0x0000000423007824 */ /* 0x000fe200078e0205 */
[----:B------:R-:W-:Y:S01]  /*97d0*/  PRMT R17, R32, 0x7772, RZ ;  /* 0x0000777220117816 */ /* 0x000fe200000000ff */
[----:B------:R1:W-:Y:S01]  /*97e0*/  @P6 STG.E.U8 desc[UR30][R2.64], R15 ;  /* 0x0000000f02006986 */ /* 0x0003e2000c10111e */
[----:B------:R-:W-:-:S02]  /*97f0*/  IADD3 R4, P6, R5, R31, RZ ;  /* 0x0000001f05047210 */ /* 0x000fc40007fde0ff */
[----:B------:R-:W-:Y:S01]  /*9800*/  ISETP.LT.AND P3, PT, R13, UR9, !P0 ;  /* 0x000000090d007c0c */ /* 0x000fe2000c761270 */
[----:B------:R2:W-:Y:S01]  /*9810*/  @P2 STG.E.U8 desc[UR30][R8.64], R17 ;  /* 0x0000001108002986 */ /* 0x0005e2000c10111e */
[----:B------:R-:W-:Y:S02]  /*9820*/  LEA.HI.X.SX32 R5, R5, R33, 0x1, P6 ;  /* 0x0000002105057211 */ /* 0x000fe400030f0eff */
[----:B0-----:R-:W-:Y:S02]  /*9830*/  IADD3 R6, P2, R0, R31, RZ ;  /* 0x0000001f00067210 */ /* 0x001fe40007f5e0ff */
[----:B------:R-:W-:Y:S02]  /*9840*/  PRMT R13, R37, 0x7772, RZ ;  /* 0x00007772250d7816 */ /* 0x000fe400000000ff */
[----:B------:R-:W-:Y:S01]  /*9850*/  ISETP.LT.AND P6, PT, R12, UR9, !P0 ;  /* 0x000000090c007c0c */ /* 0x000fe2000c7c1270 */
[----:B------:R-:W-:Y:S01]  /*9860*/  IMAD R12, R35, 0x4, R0 ;  /* 0x00000004230c7824 */ /* 0x000fe200078e0200 */
[----:B------:R-:W-:Y:S01]  /*9870*/  LEA.HI.X.SX32 R7, R0, R33, 0x1, P2 ;  /* 0x0000002100077211 */ /* 0x000fe200010f0eff */
[----:B------:R0:W-:Y:S01]  /*9880*/  @P5 STG.E.U8 desc[UR30][R4.64], R13 ;  /* 0x0000000d04005986 */ /* 0x0001e2000c10111e */
[----:B------:R-:W-:Y:S01]  /*9890*/  ISETP.LT.AND P2, PT, R11, UR9, !P0 ;  /* 0x000000090b007c0c */ /* 0x000fe2000c741270 */
[----:B------:R-:W-:Y:S01]  /*98a0*/  IMAD R0, R35, 0x4, R12 ;  /* 0x0000000423007824 */ /* 0x000fe200078e020c */
[----:B------:R-:W-:-:S02]  /*98b0*/  PRMT R11, R34, 0x7772, RZ ;  /* 0x00007772220b7816 */ /* 0x000fc400000000ff */
[----:B-1----:R-:W-:Y:S02]  /*98c0*/  IADD3 R2, P5, R12, R31, RZ ;  /* 0x0000001f0c027210 */ /* 0x002fe40007fbe0ff */
[----:B------:R-:W-:Y:S01]  /*98d0*/  PRMT R15, R38, 0x7772, RZ ;  /* 0x00007772260f7816 */ /* 0x000fe200000000ff */
[----:B------:R1:W-:Y:S01]  /*98e0*/  @P3 STG.E.U8 desc[UR30][R6.64], R11 ;  /* 0x0000000b06003986 */ /* 0x0003e2000c10111e */
[----:B------:R-:W-:Y:S02]  /*98f0*/  LEA.HI.X.SX32 R3, R12, R33, 0x1, P5 ;  /* 0x000000210c037211 */ /* 0x000fe400028f0eff */
[----:B--2---:R-:W-:Y:S01]  /*9900*/  IADD3 R8, P3, R0, R31, RZ ;  /* 0x0000001f00087210 */ /* 0x004fe20007f7e0ff */
[C---:B0-----:R-:W-:Y:S01]  /*9910*/  IMAD R5, R35.reuse, 0x4, R0 ;  /* 0x0000000423057824 */ /* 0x041fe200078e0200 */
[----:B------:R-:W-:Y:S01]  /*9920*/  ISETP.LT.AND P5, PT, R10, UR9, !P0 ;  /* 0x000000090a007c0c */ /* 0x000fe2000c7a1270 */
[----:B------:R0:W-:Y:S01]  /*9930*/  @P6 STG.E.U8 desc[UR30][R2.64], R15 ;  /* 0x0000000f02006986 */ /* 0x0001e2000c10111e */
[----:B------:R-:W-:Y:S01]  /*9940*/  LEA.HI.X.SX32 R9, R0, R33, 0x1, P3 ;  /* 0x0000002100097211 */ /* 0x000fe200018f0eff */
[----:B------:R-:W-:Y:S01]  /*9950*/  IMAD R0, R35, 0x4, R5 ;  /* 0x0000000423007824 */ /* 0x000fe200078e0205 */
[----:B------:R-:W-:-:S02]  /*9960*/  PRMT R13, R36, 0x7772, RZ ;  /* 0x00007772240d7816 */ /* 0x000fc400000000ff */
[----:B------:R-:W-:Y:S02]  /*9970*/  IADD3 R4, P6, R5, R31, RZ ;  /* 0x0000001f05047210 */ /* 0x000fe40007fde0ff */
[----:B------:R-:W-:Y:S01]  /*9980*/  ISETP.LT.AND P3, PT, R49, UR9, !P0 ;  /* 0x0000000931007c0c */ /* 0x000fe2000c761270 */
[----:B------:R2:W-:Y:S01]  /*9990*/  @P2 STG.E.U8 desc[UR30][R8.64], R13 ;  /* 0x0000000d08002986 */ /* 0x0005e2000c10111e */
[----:B------:R-:W-:Y:S02]  /*99a0*/  LEA.HI.X.SX32 R5, R5, R33, 0x1, P6 ;  /* 0x0000002105057211 */ /* 0x000fe400030f0eff */
[----:B-1----:R-:W-:Y:S01]  /*99b0*/  PRMT R11, R39, 0x7772, RZ ;  /* 0x00007772270b7816 */ /* 0x002fe200000000ff */
[C---:B0-----:R-:W-:Y:S01]  /*99c0*/  IMAD R3, R35.reuse, 0x4, R0 ;  /* 0x0000000423037824 */ /* 0x041fe200078e0200 */
[----:B------:R-:W-:Y:S02]  /*99d0*/  IADD3 R6, P2, R0, R31, RZ ;  /* 0x0000001f00067210 */ /* 0x000fe40007f5e0ff */
[----:B------:R-:W-:Y:S01]  /*99e0*/  ISETP.LT.AND P6, PT, R48, UR9, !P0 ;  /* 0x0000000930007c0c */ /* 0x000fe2000c7c1270 */
[----:B------:R0:W-:Y:S01]  /*99f0*/  @P5 STG.E.U8 desc[UR30][R4.64], R11 ;  /* 0x0000000b04005986 */ /* 0x0001e2000c10111e */
[----:B------:R-:W-:Y:S01]  /*9a00*/  LEA.HI.X.SX32 R7, R0, R33, 0x1, P2 ;  /* 0x0000002100077211 */ /* 0x000fe200010f0eff */
[----:B------:R-:W-:Y:S01]  /*9a10*/  IMAD R0, R35, 0x4, R3 ;  /* 0x0000000423007824 */ /* 0x000fe200078e0203 */
[----:B------:R-:W-:-:S02]  /*9a20*/  IADD3 R2, P5, R3, R31, RZ ;  /* 0x0000001f03027210 */ /* 0x000fc40007fbe0ff */
[----:B------:R-:W-:Y:S02]  /*9a30*/  PRMT R15, R29, 0x7772, RZ ;  /* 0x000077721d0f7816 */ /* 0x000fe400000000ff */
[----:B------:R-:W-:Y:S01]  /*9a40*/  LEA.HI.X.SX32 R3, R3, R33, 0x1, P5 ;  /* 0x0000002103037211 */ /* 0x000fe200028f0eff */
[----:B------:R-:W-:Y:S01]  /*9a50*/  IMAD R10, R35, 0x4, R0 ;  /* 0x00000004230a7824 */ /* 0x000fe200078e0200 */
[----:B--2---:R-:W-:Y:S01]  /*9a60*/  IADD3 R8, P5, R0, R31, RZ ;  /* 0x0000001f00087210 */ /* 0x004fe20007fbe0ff */
[----:B------:R1:W-:Y:S01]  /*9a70*/  @P3 STG.E.U8 desc[UR30][R6.64], R15 ;  /* 0x0000000f06003986 */ /* 0x0003e2000c10111e */
[----:B------:R-:W-:Y:S02]  /*9a80*/  PRMT R13, R30, 0x7772, RZ ;  /* 0x000077721e0d7816 */ /* 0x000fe400000000ff */
[----:B------:R-:W-:Y:S02]  /*9a90*/  ISETP.LT.AND P3, PT, R47, UR9, !P0 ;  /* 0x000000092f007c0c */ /* 0x000fe4000c761270 */
[----:B------:R-:W-:-:S02]  /*9aa0*/  ISETP.LT.AND P2, PT, R46, UR9, !P0 ;  /* 0x000000092e007c0c */ /* 0x000fc4000c741270 */
[----:B------:R-:W-:Y:S01]  /*9ab0*/  LEA.HI.X.SX32 R9, R0, R33, 0x1, P5 ;  /* 0x0000002100097211 */ /* 0x000fe200028f0eff */
[C---:B------:R-:W-:Y:S01]  /*9ac0*/  IMAD R0, R35.reuse, 0x4, R10 ;  /* 0x0000000423007824 */ /* 0x040fe200078e020a */
[----:B------:R2:W-:Y:S01]  /*9ad0*/  @P6 STG.E.U8 desc[UR30][R2.64], R13 ;  /* 0x0000000d02006986 */ /* 0x0005e2000c10111e */
[----:B0-----:R-:W-:Y:S02]  /*9ae0*/  IADD3 R4, P6, R10, R31, RZ ;  /* 0x0000001f0a047210 */ /* 0x001fe40007fde0ff */
[----:B-1----:R-:W-:Y:S01]  /*9af0*/  IMAD R7, R35, 0x4, R0 ;  /* 0x0000000423077824 */ /* 0x002fe200078e0200 */
[----:B------:R-:W-:Y:S02]  /*9b00*/  PRMT R15, R32, 0x7773, RZ ;  /* 0x00007773200f7816 */ /* 0x000fe400000000ff */
[----:B------:R-:W-:Y:S02]  /*9b10*/  LEA.HI.X.SX32 R5, R10, R33, 0x1, P6 ;  /* 0x000000210a057211 */ /* 0x000fe400030f0eff */
[----:B------:R-:W-:Y:S01]  /*9b20*/  PRMT R37, R37, 0x7773, RZ ;  /* 0x0000777325257816 */ /* 0x000fe200000000ff */
[C---:B------:R-:W-:Y:S01]  /*9b30*/  IMAD R11, R35.reuse, 0x4, R7 ;  /* 0x00000004230b7824 */ /* 0x040fe200078e0207 */
[----:B------:R0:W-:Y:S03]  /*9b40*/  @P3 STG.E.U8 desc[UR30][R8.64], R15 ;  /* 0x0000000f08003986 */ /* 0x0001e6000c10111e */
[----:B--2---:R-:W-:Y:S01]  /*9b50*/  IMAD R13, R35, 0x4, R11 ;  /* 0x00000004230d7824 */ /* 0x004fe200078e020b */
[----:B------:R1:W-:Y:S01]  /*9b60*/  @P2 STG.E.U8 desc[UR30][R4.64], R37 ;  /* 0x0000002504002986 */ /* 0x0003e2000c10111e */
[----:B------:R-:W-:-:S02]  /*9b70*/  IADD3 R2, P2, R0, R31, RZ ;  /* 0x0000001f00027210 */ /* 0x000fc40007f5e0ff */
[----:B------:R-:W-:Y:S02]  /*9b80*/  IADD3 R6, P3, R7, R31, RZ ;  /* 0x0000001f07067210 */ /* 0x000fe40007f7e0ff */
[----:B------:R-:W-:Y:S02]  /*9b90*/  LEA.HI.X.SX32 R3, R0, R33, 0x1, P2 ;  /* 0x0000002100037211 */ /* 0x000fe400010f0eff */
[----:B0-----:R-:W-:Y:S02]  /*9ba0*/  IADD3 R8, P2, R13, R31, RZ ;  /* 0x0000001f0d087210 */ /* 0x001fe40007f5e0ff */
[----:B------:R-:W-:Y:S02]  /*9bb0*/  ISETP.LT.AND P5, PT, R44, UR9, !P0 ;  /* 0x000000092c007c0c */ /* 0x000fe4000c7a1270 */
[----:B------:R-:W-:Y:S01]  /*9bc0*/  LEA.HI.X.SX32 R7, R7, R33, 0x1, P3 ;  /* 0x0000002107077211 */ /* 0x000fe200018f0eff */
[----:B------:R-:W-:Y:S01]  /*9bd0*/  IMAD R0, R35, 0x4, R13 ;  /* 0x0000000423007824 */ /* 0x000fe200078e020d */
[----:B------:R-:W-:-:S02]  /*9be0*/  ISETP.LT.AND P3, PT, R42, UR9, !P0 ;  /* 0x000000092a007c0c */ /* 0x000fc4000c761270 */
[----:B------:R-:W-:Y:S02]  /*9bf0*/  LEA.HI.X.SX32 R9, R13, R33, 0x1, P2 ;  /* 0x000000210d097211 */ /* 0x000fe400010f0eff */
[C---:B------:R-:W-:Y:S02]  /*9c00*/  IADD3 R10, P6, R11.reuse, R31, RZ ;  /* 0x0000001f0b0a7210 */ /* 0x040fe40007fde0ff */
[----:B------:R-:W-:Y:S02]  /*9c10*/  ISETP.LT.AND P2, PT, R40, UR9, !P0 ;  /* 0x0000000928007c0c */ /* 0x000fe4000c741270 */
[----:B------:R-:W-:Y:S02]  /*9c20*/  ISETP.LT.AND P0, PT, R14, UR9, !P0 ;  /* 0x000000090e007c0c */ /* 0x000fe4000c701270 */
[----:B------:R-:W-:Y:S02]  /*9c30*/  LEA.HI.X.SX32 R11, R11, R33, 0x1, P6 ;  /* 0x000000210b0b7211 */ /* 0x000fe400030f0eff */
[----:B------:R-:W-:-:S02]  /*9c40*/  IADD3 R12, P6, R0, R31, RZ ;  /* 0x0000001f000c7210 */ /* 0x000fc40007fde0ff */
[----:B------:R-:W-:Y:S02]  /*9c50*/  PRMT R15, R34, 0x7773, RZ ;  /* 0x00007773220f7816 */ /* 0x000fe400000000ff */
[----:B------:R-:W-:Y:S01]  /*9c60*/  PRMT R17, R38, 0x7773, RZ ;  /* 0x0000777326117816 */ /* 0x000fe200000000ff */
[----:B-1----:R-:W-:Y:S01]  /*9c70*/  IMAD R5, R35, 0x4, R0 ;  /* 0x0000000423057824 */ /* 0x002fe200078e0200 */
[----:B------:R-:W-:Y:S02]  /*9c80*/  PRMT R19, R36, 0x7773, RZ ;  /* 0x0000777324137816 */ /* 0x000fe400000000ff */
[----:B------:R-:W-:Y:S01]  /*9c90*/  PRMT R39, R39, 0x7773, RZ ;  /* 0x0000777327277816 */ /* 0x000fe200000000ff */
[----:B------:R0:W-:Y:S01]  /*9ca0*/  @P5 STG.E.U8 desc[UR30][R2.64], R15 ;  /* 0x0000000f02005986 */ /* 0x0001e2000c10111e */
[----:B------:R-:W-:Y:S02]  /*9cb0*/  LEA.HI.X.SX32 R13, R0, R33, 0x1, P6 ;  /* 0x00000021000d7211 */ /* 0x000fe400030f0eff */
[----:B------:R-:W-:Y:S01]  /*9cc0*/  PRMT R29, R29, 0x7773, RZ ;  /* 0x000077731d1d7816 */ /* 0x000fe200000000ff */
[----:B------:R0:W-:Y:S01]  /*9cd0*/  @P4 STG.E.U8 desc[UR30][R6.64], R17 ;  /* 0x0000001106004986 */ /* 0x0001e2000c10111e */
[----:B------:R-:W-:-:S03]  /*9ce0*/  IADD3 R4, P6, R5, R31, RZ ;  /* 0x0000001f05047210 */ /* 0x000fc60007fde0ff */
[----:B------:R0:W-:Y:S04]  /*9cf0*/  @P3 STG.E.U8 desc[UR30][R10.64], R19 ;  /* 0x000000130a003986 */ /* 0x0001e8000c10111e */
[----:B------:R0:W-:Y:S01]  /*9d00*/  @P2 STG.E.U8 desc[UR30][R8.64], R39 ;  /* 0x0000002708002986 */ /* 0x0001e2000c10111e */
[----:B------:R-:W-:-:S03]  /*9d10*/  LEA.HI.X.SX32 R5, R5, R33, 0x1, P6 ;  /* 0x0000002105057211 */ /* 0x000fc600030f0eff */
[----:B------:R0:W-:Y:S01]  /*9d20*/  @P1 STG.E.U8 desc[UR30][R12.64], R29 ;  /* 0x0000001d0c001986 */ /* 0x0001e2000c10111e */
[----:B------:R-:W-:Y:S01]  /*9d30*/  PRMT R21, R30, 0x7773, RZ ;  /* 0x000077731e157816 */ /* 0x000fe200000000ff */
[----:B------:R-:W-:Y:S06]  /*9d40*/  @!P0 EXIT ;  /* 0x000000000000894d */ /* 0x000fec0003800000 */
[----:B------:R-:W-:Y:S01]  /*9d50*/  STG.E.U8 desc[UR30][R4.64], R21 ;  /* 0x0000001504007986 */ /* 0x000fe2000c10111e */
[----:B------:R-:W-:Y:S05]  /*9d60*/  EXIT ;  /* 0x000000000000794d */ /* 0x000fea0003800000 */
.L_x_3:
[----:B------:R-:W-:-:S00]  /*9d70*/  BRA `(.L_x_3) ;  /* 0xfffffffc00fc7947 */ /* 0x000fc0000383ffff */
[----:B------:R-:W-:-:S00]  /*9d80*/  NOP ;  /* 0x0000000000007918 */ /* 0x000fc00000000000 */
[----:B------:R-:W-:-:S00]  /*9d90*/  NOP ;  /* 0x0000000000007918 */ /* 0x000fc00000000000 */
[----:B------:R-:W-:-:S00]  /*9da0*/  NOP ;  /* 0x0000000000007918 */ /* 0x000fc00000000000 */
[----:B------:R-:W-:-:S00]  /*9db0*/  NOP ;  /* 0x0000000000007918 */ /* 0x000fc00000000000 */
[----:B------:R-:W-:-:S00]  /*9dc0*/  NOP ;  /* 0x0000000000007918 */ /* 0x000fc00000000000 */
[----:B------:R-:W-:-:S00]  /*9dd0*/  NOP ;  /* 0x0000000000007918 */ /* 0x000fc00000000000 */
[----:B------:R-:W-:-:S00]  /*9de0*/  NOP ;  /* 0x0000000000007918 */ /* 0x000fc00000000000 */
[----:B------:R-:W-:-:S00]  /*9df0*/  NOP ;  /* 0x0000000000007918 */ /* 0x000fc00000000000 */
.L_x_4:


//--------------------- .nv.shared.matmul_kernel  --------------------------
	.section	.nv.shared.matmul_kernel,"aw",@nobits
	.sectionflags	@""
	.align	16
	.zero		1024


//--------------------- .nv.shared.reserved.0     --------------------------
	.section	.nv.shared.reserved.0,"aw",@nobits
	.weak		__nv_reservedSMEM_offset_0_alias
	.size		__nv_reservedSMEM_offset_0_alias, 0, 0
	.other		__nv_reservedSMEM_offset_0_alias,@"STO_CUDA_RESERVED_SHARED STV_DEFAULT"
__nv_reservedSMEM_offset_0_alias:
	.zero		0


//--------------------- .nv.constant0.matmul_kernel --------------------------
	.section	.nv.constant0.matmul_kernel,"a",@progbits
	.sectionflags	@""
	.align	4
.nv.constant0.matmul_kernel:
	.zero		608


//--------------------- SYMBOLS --------------------------

	.type		.nv.reservedSmem.offset0,@object
	.size		.nv.reservedSmem.offset0,0x4
